// auto-generated by cutlass_sweep.gemm — config: {"arch": "sm_100", "cluster_m": 1, "cluster_n": 8, "dtype": "e5m2", "dtype_b": "e5m2", "layout": "nt", "stages": 0, "tile_k": 128, "tile_m": 64, "tile_n": 128}
#include "cutlass/cutlass.h"
#include "cutlass/gemm/collective/collective_builder.hpp"
#include "cutlass/gemm/device/gemm_universal_adapter.h"
#include "cutlass/gemm/kernel/gemm_universal.hpp"
#include "cutlass/epilogue/collective/collective_builder.hpp"

using ElemA = cutlass::float_e5m2_t;
using ElemB = cutlass::float_e5m2_t;
using ElemCD = cutlass::float_e5m2_t;
using Acc  = float;
using TileShape    = cute::Shape<cute::_64, cute::_128, cute::_128>;
using ClusterShape = cute::Shape<cute::_1, cute::_8, cute::_1>;

using CollectiveEpilogue = typename cutlass::epilogue::collective::CollectiveBuilder<
    cutlass::arch::Sm100, cutlass::arch::OpClassTensorOp,
    TileShape, ClusterShape,
    cutlass::epilogue::collective::EpilogueTileAuto,
    Acc, Acc,
    ElemCD, cutlass::layout::RowMajor, 128 / cutlass::sizeof_bits<ElemCD>::value,
    ElemCD, cutlass::layout::RowMajor, 128 / cutlass::sizeof_bits<ElemCD>::value,
    cutlass::epilogue::collective::EpilogueScheduleAuto
  >::CollectiveOp;

using CollectiveMainloop = typename cutlass::gemm::collective::CollectiveBuilder<
    cutlass::arch::Sm100, cutlass::arch::OpClassTensorOp,
    ElemA, cutlass::layout::RowMajor, 128 / cutlass::sizeof_bits<ElemA>::value,
    ElemB, cutlass::layout::ColumnMajor, 128 / cutlass::sizeof_bits<ElemB>::value,
    Acc,
    TileShape, ClusterShape,
    cutlass::gemm::collective::StageCountAutoCarveout<static_cast<int>(sizeof(typename CollectiveEpilogue::SharedStorage))>,
    cutlass::gemm::collective::KernelScheduleAuto
  >::CollectiveOp;

using GemmKernel = cutlass::gemm::kernel::GemmUniversal<
    cute::Shape<int,int,int,int>,
    CollectiveMainloop,
    CollectiveEpilogue
>;
using Gemm = cutlass::gemm::device::GemmUniversalAdapter<GemmKernel>;

// Force the device kernel symbol into the cubin without needing a host main.
auto* _anchor = &cutlass::device_kernel<GemmKernel>;


// ===== COMPILED SASS (sm_100a) =====

	.target	sm_100a

	.elftype	@"ET_EXEC"


//--------------------- .note.nv.tkinfo           --------------------------
	.section	.note.nv.tkinfo,"",@"SHT_NOTE"
	.sectionflags	@"SHF_NOTE_NV_TKINFO"
	.tkinfo
        /*0018*/ 	.word	0x00000002
        /*0030*/ 	.string	""
        /*0030*/ 	.string	"ptxas"
        /*0030*/ 	.string	"Cuda compilation tools, release 13.0, V13.0.88"
        /*0030*/ 	.string	"Build cuda_13.0.r13.0/compiler.36424714_0"
        /*0030*/ 	.string	"-arch sm_100a -m 64 "



//--------------------- .note.nv.cuinfo           --------------------------
	.section	.note.nv.cuinfo,"",@"SHT_NOTE"
	.sectionflags	@"SHF_NOTE_NV_CUINFO"
        /*0018*/ 	.short	0x0002
        /*001a*/ 	.short	0x0064
        /*001c*/ 	.short	0x0082
	.zero		2


//--------------------- .nv.info                  --------------------------
	.section	.nv.info,"",@"SHT_CUDA_INFO"
	.align	4


	//----- nvinfo : EIATTR_REGCOUNT
	.align		4
        /*0000*/ 	.byte	0x04, 0x2f
        /*0002*/ 	.short	(.L_19 - .L_18)
	.align		4
.L_18:
        /*0004*/ 	.word	index@(_ZN7cutlass13device_kernelINS_4gemm6kernel13GemmUniversalIN4cute5tupleIJiiiiEEENS1_10collective13CollectiveMmaINS1_35MainloopSm100TmaUmmaWarpSpecializedILi8ELi2ELi4ENS5_IJNS4_1CILi1EEENSA_ILi8EEESB_EEEEENS5_IJNSA_ILi64EEENSA_ILi128EEESG_EEENS_12float_e5m2_tENS5_IJlSB_lEEESI_SJ_NS4_8TiledMMAINS4_8MMA_AtomIJNS4_10MMA_TraitsINS4_19SM100_MMA_F8F6F4_SSEJSI_SI_fSF_SG_NS4_17integral_constantINS4_4UMMA5MajorELSQ_0EEESR_NSO_INSP_7ScaleInELSS_0EEEST_EEEEEENS4_6LayoutINS5_IJSB_SB_SB_EEENS5_IJNSA_ILi0EEESY_SY_EEEEENS5_IJNS4_10UnderscoreES11_S11_EEEEENS4_23SM90_TMA_LOAD_MULTICASTENS4_14ComposedLayoutINS4_7SwizzleILi3ELi4ELi3EEENS4_18smem_ptr_flag_bitsILi8EEENSW_INS5_IJSC_SG_EEENS5_IJSG_SB_EEEEEEEvNS4_8identityENS4_13SM90_TMA_LOADES1D_vS1E_EENS_8epilogue10collective18CollectiveEpilogueINS1H_23Sm100TmaWarpSpecializedILi2ELi2ELi32ELb0ELb0EEEJSH_NS5_IJNSW_ISF_SB_EES1M_EEESI_SJ_SI_SJ_NS1H_6fusion15FusionCallbacksIS1L_NS1O_17LinearCombinationISI_fSI_fLNS_15FloatRoundStyleE2EEESH_S1N_JEEENS4_5SM1004TMEM4LOAD26SM100_TMEM_LOAD_16dp32b32xES1F_NS15_INS16_ILi2ELi4ELi3EEES19_NSW_INS5_IJSC_SF_EEENS5_IJSF_SB_EEEEEEENS4_39AutoVectorizingCopyWithAssumedAlignmentILi128EEENS4_14SM90_TMA_STOREES22_S24_S24_EEEvvEEEEvNT_6ParamsE)
        /*0008*/ 	.word	0x00000072


	//----- nvinfo : EIATTR_FRAME_SIZE
	.align		4
.L_19:
        /*000c*/ 	.byte	0x04, 0x11
        /*000e*/ 	.short	(.L_21 - .L_20)
	.align		4
.L_20:
        /*0010*/ 	.word	index@($__internal_2_$__cuda_sm10x_tcgen05_guardrail_trap_unallocated_columns_being_dealloced)
        /*0014*/ 	.word	0x00000000


	//----- nvinfo : EIATTR_FRAME_SIZE
	.align		4
.L_21:
        /*0018*/ 	.byte	0x04, 0x11
        /*001a*/ 	.short	(.L_23 - .L_22)
	.align		4
.L_22:
        /*001c*/ 	.word	index@($__internal_1_$__cuda_sm10x_tcgen05_guardrail_trap_phase_invalid_during_alloc)
        /*0020*/ 	.word	0x00000000


	//----- nvinfo : EIATTR_FRAME_SIZE
	.align		4
.L_23:
        /*0024*/ 	.byte	0x04, 0x11
        /*0026*/ 	.short	(.L_25 - .L_24)
	.align		4
.L_24:
        /*0028*/ 	.word	index@($__internal_0_$__cuda_sm10x_tcgen05_guardrail_trap_col_being_dealloced_not_returned_by_alloc)
        /*002c*/ 	.word	0x00000000


	//----- nvinfo : EIATTR_FRAME_SIZE
	.align		4
.L_25:
        /*0030*/ 	.byte	0x04, 0x11
        /*0032*/ 	.short	(.L_27 - .L_26)
	.align		4
.L_26:
        /*0034*/ 	.word	index@(_ZN7cutlass13device_kernelINS_4gemm6kernel13GemmUniversalIN4cute5tupleIJiiiiEEENS1_10collective13CollectiveMmaINS1_35MainloopSm100TmaUmmaWarpSpecializedILi8ELi2ELi4ENS5_IJNS4_1CILi1EEENSA_ILi8EEESB_EEEEENS5_IJNSA_ILi64EEENSA_ILi128EEESG_EEENS_12float_e5m2_tENS5_IJlSB_lEEESI_SJ_NS4_8TiledMMAINS4_8MMA_AtomIJNS4_10MMA_TraitsINS4_19SM100_MMA_F8F6F4_SSEJSI_SI_fSF_SG_NS4_17integral_constantINS4_4UMMA5MajorELSQ_0EEESR_NSO_INSP_7ScaleInELSS_0EEEST_EEEEEENS4_6LayoutINS5_IJSB_SB_SB_EEENS5_IJNSA_ILi0EEESY_SY_EEEEENS5_IJNS4_10UnderscoreES11_S11_EEEEENS4_23SM90_TMA_LOAD_MULTICASTENS4_14ComposedLayoutINS4_7SwizzleILi3ELi4ELi3EEENS4_18smem_ptr_flag_bitsILi8EEENSW_INS5_IJSC_SG_EEENS5_IJSG_SB_EEEEEEEvNS4_8identityENS4_13SM90_TMA_LOADES1D_vS1E_EENS_8epilogue10collective18CollectiveEpilogueINS1H_23Sm100TmaWarpSpecializedILi2ELi2ELi32ELb0ELb0EEEJSH_NS5_IJNSW_ISF_SB_EES1M_EEESI_SJ_SI_SJ_NS1H_6fusion15FusionCallbacksIS1L_NS1O_17LinearCombinationISI_fSI_fLNS_15FloatRoundStyleE2EEESH_S1N_JEEENS4_5SM1004TMEM4LOAD26SM100_TMEM_LOAD_16dp32b32xES1F_NS15_INS16_ILi2ELi4ELi3EEES19_NSW_INS5_IJSC_SF_EEENS5_IJSF_SB_EEEEEEENS4_39AutoVectorizingCopyWithAssumedAlignmentILi128EEENS4_14SM90_TMA_STOREES22_S24_S24_EEEvvEEEEvNT_6ParamsE)
        /*0038*/ 	.word	0x00000000


	//----- nvinfo : EIATTR_MIN_STACK_SIZE
	.align		4
.L_27:
        /*003c*/ 	.byte	0x04, 0x12
        /*003e*/ 	.short	(.L_29 - .L_28)
	.align		4
.L_28:
        /*0040*/ 	.word	index@(_ZN7cutlass13device_kernelINS_4gemm6kernel13GemmUniversalIN4cute5tupleIJiiiiEEENS1_10collective13CollectiveMmaINS1_35MainloopSm100TmaUmmaWarpSpecializedILi8ELi2ELi4ENS5_IJNS4_1CILi1EEENSA_ILi8EEESB_EEEEENS5_IJNSA_ILi64EEENSA_ILi128EEESG_EEENS_12float_e5m2_tENS5_IJlSB_lEEESI_SJ_NS4_8TiledMMAINS4_8MMA_AtomIJNS4_10MMA_TraitsINS4_19SM100_MMA_F8F6F4_SSEJSI_SI_fSF_SG_NS4_17integral_constantINS4_4UMMA5MajorELSQ_0EEESR_NSO_INSP_7ScaleInELSS_0EEEST_EEEEEENS4_6LayoutINS5_IJSB_SB_SB_EEENS5_IJNSA_ILi0EEESY_SY_EEEEENS5_IJNS4_10UnderscoreES11_S11_EEEEENS4_23SM90_TMA_LOAD_MULTICASTENS4_14ComposedLayoutINS4_7SwizzleILi3ELi4ELi3EEENS4_18smem_ptr_flag_bitsILi8EEENSW_INS5_IJSC_SG_EEENS5_IJSG_SB_EEEEEEEvNS4_8identityENS4_13SM90_TMA_LOADES1D_vS1E_EENS_8epilogue10collective18CollectiveEpilogueINS1H_23Sm100TmaWarpSpecializedILi2ELi2ELi32ELb0ELb0EEEJSH_NS5_IJNSW_ISF_SB_EES1M_EEESI_SJ_SI_SJ_NS1H_6fusion15FusionCallbacksIS1L_NS1O_17LinearCombinationISI_fSI_fLNS_15FloatRoundStyleE2EEESH_S1N_JEEENS4_5SM1004TMEM4LOAD26SM100_TMEM_LOAD_16dp32b32xES1F_NS15_INS16_ILi2ELi4ELi3EEES19_NSW_INS5_IJSC_SF_EEENS5_IJSF_SB_EEEEEEENS4_39AutoVectorizingCopyWithAssumedAlignmentILi128EEENS4_14SM90_TMA_STOREES22_S24_S24_EEEvvEEEEvNT_6ParamsE)
        /*0044*/ 	.word	0x00000000
.L_29:


//--------------------- .nv.compat                --------------------------
	.section	.nv.compat,"",@"SHT_CUDA_COMPAT_INFO"
	.align	4
        /*0000*/ 	.byte	0x02, 0x09, 0x01, 0x00, 0x02, 0x02, 0x02, 0x00, 0x02, 0x05, 0x05, 0x00, 0x03, 0x07, 0x01, 0x01
        /*0010*/ 	.byte	0x02, 0x03, 0x01, 0x00, 0x02, 0x06, 0x01, 0x00, 0x04, 0x0b, 0x08, 0x00, 0x09, 0x00, 0x00, 0x00
        /*0020*/ 	.byte	0x00, 0x00, 0x00, 0x00


//--------------------- .nv.info._ZN7cutlass13device_kernelINS_4gemm6kernel13GemmUniversalIN4cute5tupleIJiiiiEEENS1_10collective13CollectiveMmaINS1_35MainloopSm100TmaUmmaWarpSpecializedILi8ELi2ELi4ENS5_IJNS4_1CILi1EEENSA_ILi8EEESB_EEEEENS5_IJNSA_ILi64EEENSA_ILi128EEESG_EEENS_12float_e5m2_tENS5_IJlSB_lEEESI_SJ_NS4_8TiledMMAINS4_8MMA_AtomIJNS4_10MMA_TraitsINS4_19SM100_MMA_F8F6F4_SSEJSI_SI_fSF_SG_NS4_17integral_constantINS4_4UMMA5MajorELSQ_0EEESR_NSO_INSP_7ScaleInELSS_0EEEST_EEEEEENS4_6LayoutINS5_IJSB_SB_SB_EEENS5_IJNSA_ILi0EEESY_SY_EEEEENS5_IJNS4_10UnderscoreES11_S11_EEEEENS4_23SM90_TMA_LOAD_MULTICASTENS4_14ComposedLayoutINS4_7SwizzleILi3ELi4ELi3EEENS4_18smem_ptr_flag_bitsILi8EEENSW_INS5_IJSC_SG_EEENS5_IJSG_SB_EEEEEEEvNS4_8identityENS4_13SM90_TMA_LOADES1D_vS1E_EENS_8epilogue10collective18CollectiveEpilogueINS1H_23Sm100TmaWarpSpecializedILi2ELi2ELi32ELb0ELb0EEEJSH_NS5_IJNSW_ISF_SB_EES1M_EEESI_SJ_SI_SJ_NS1H_6fusion15FusionCallbacksIS1L_NS1O_17LinearCombinationISI_fSI_fLNS_15FloatRoundStyleE2EEESH_S1N_JEEENS4_5SM1004TMEM4LOAD26SM100_TMEM_LOAD_16dp32b32xES1F_NS15_INS16_ILi2ELi4ELi3EEES19_NSW_INS5_IJSC_SF_EEENS5_IJSF_SB_EEEEEEENS4_39AutoVectorizingCopyWithAssumedAlignmentILi128EEENS4_14SM90_TMA_STOREES22_S24_S24_EEEvvEEEEvNT_6ParamsE --------------------------
	.section	.nv.info._ZN7cutlass13device_kernelINS_4gemm6kernel13GemmUniversalIN4cute5tupleIJiiiiEEENS1_10collective13CollectiveMmaINS1_35MainloopSm100TmaUmmaWarpSpecializedILi8ELi2ELi4ENS5_IJNS4_1CILi1EEENSA_ILi8EEESB_EEEEENS5_IJNSA_ILi64EEENSA_ILi128EEESG_EEENS_12float_e5m2_tENS5_IJlSB_lEEESI_SJ_NS4_8TiledMMAINS4_8MMA_AtomIJNS4_10MMA_TraitsINS4_19SM100_MMA_F8F6F4_SSEJSI_SI_fSF_SG_NS4_17integral_constantINS4_4UMMA5MajorELSQ_0EEESR_NSO_INSP_7ScaleInELSS_0EEEST_EEEEEENS4_6LayoutINS5_IJSB_SB_SB_EEENS5_IJNSA_ILi0EEESY_SY_EEEEENS5_IJNS4_10UnderscoreES11_S11_EEEEENS4_23SM90_TMA_LOAD_MULTICASTENS4_14ComposedLayoutINS4_7SwizzleILi3ELi4ELi3EEENS4_18smem_ptr_flag_bitsILi8EEENSW_INS5_IJSC_SG_EEENS5_IJSG_SB_EEEEEEEvNS4_8identityENS4_13SM90_TMA_LOADES1D_vS1E_EENS_8epilogue10collective18CollectiveEpilogueINS1H_23Sm100TmaWarpSpecializedILi2ELi2ELi32ELb0ELb0EEEJSH_NS5_IJNSW_ISF_SB_EES1M_EEESI_SJ_SI_SJ_NS1H_6fusion15FusionCallbacksIS1L_NS1O_17LinearCombinationISI_fSI_fLNS_15FloatRoundStyleE2EEESH_S1N_JEEENS4_5SM1004TMEM4LOAD26SM100_TMEM_LOAD_16dp32b32xES1F_NS15_INS16_ILi2ELi4ELi3EEES19_NSW_INS5_IJSC_SF_EEENS5_IJSF_SB_EEEEEEENS4_39AutoVectorizingCopyWithAssumedAlignmentILi128EEENS4_14SM90_TMA_STOREES22_S24_S24_EEEvvEEEEvNT_6ParamsE,"",@"SHT_CUDA_INFO"
	.sectionflags	@""
	.align	4


	//----- nvinfo : EIATTR_CUDA_API_VERSION
	.align		4
        /*0000*/ 	.byte	0x04, 0x37
        /*0002*/ 	.short	(.L_31 - .L_30)
.L_30:
        /*0004*/ 	.word	0x00000082


	//----- nvinfo : EIATTR_KPARAM_INFO
	.align		4
.L_31:
        /*0008*/ 	.byte	0x04, 0x17
        /*000a*/ 	.short	(.L_33 - .L_32)
.L_32:
        /*000c*/ 	.word	0x00000000
        /*0010*/ 	.short	0x0000
        /*0012*/ 	.short	0x0000
        /*0014*/ 	.byte	0x00, 0xf0, 0x01, 0x20


	//----- nvinfo : EIATTR_AT_ENTRY_FRAGMENTS
	.align		4
.L_33:
        /*0018*/ 	.byte	0x04, 0x4f
        /*001a*/ 	.short	(.L_35 - .L_34)


	//   ....[0]....
.L_34:
        /*001c*/ 	.word	0x00000006


	//----- nvinfo : EIATTR_RESERVED_SMEM_USED
	.align		4
.L_35:
        /*0020*/ 	.byte	0x01, 0x41
	.zero		2


	//----- nvinfo : EIATTR_SPARSE_MMA_MASK
	.align		4
        /*0024*/ 	.byte	0x03, 0x50
        /*0026*/ 	.short	0x0000


	//----- nvinfo : EIATTR_TCGEN05_1CTA_USED
	.align		4
        /*0028*/ 	.byte	0x01, 0x51
	.zero		2


	//----- nvinfo : EIATTR_MAXREG_COUNT
	.align		4
        /*002c*/ 	.byte	0x03, 0x1b
        /*002e*/ 	.short	0x00ff


	//----- nvinfo : EIATTR_NUM_BARRIERS
	.align		4
        /*0030*/ 	.byte	0x02, 0x4c
        /*0032*/ 	.byte	0x07
	.zero		1


	//----- nvinfo : EIATTR_EXTERNS
	.align		4
        /*0034*/ 	.byte	0x04, 0x0f
        /*0036*/ 	.short	(.L_37 - .L_36)


	//   ....[0]....
	.align		4
.L_36:
        /*0038*/ 	.word	index@(__assertfail)


	//----- nvinfo : EIATTR_MERCURY_ISA_VERSION
	.align		4
.L_37:
        /*003c*/ 	.byte	0x03, 0x5f
        /*003e*/ 	.short	0x0101


	//----- nvinfo : EIATTR_INT_WARP_WIDE_INSTR_OFFSETS
	.align		4
        /*0040*/ 	.byte	0x04, 0x31
        /*0042*/ 	.short	(.L_39 - .L_38)


	//   ....[0]....
.L_38:
        /*0044*/ 	.word	0x000040c0


	//   ....[1]....
        /*0048*/ 	.word	0x000040e0


	//   ....[2]....
        /*004c*/ 	.word	0x00004110


	//   ....[3]....
        /*0050*/ 	.word	0x00004c50


	//   ....[4]....
        /*0054*/ 	.word	0x00004cc0


	//   ....[5]....
        /*0058*/ 	.word	0x00004d90


	//   ....[6]....
        /*005c*/ 	.word	0x00004e40


	//----- nvinfo : EIATTR_COOP_GROUP_MASK_REGIDS
	.align		4
.L_39:
        /*0060*/ 	.byte	0x04, 0x29
        /*0062*/ 	.short	(.L_41 - .L_40)


	//   ....[0]....
.L_40:
        /*0064*/ 	.word	0xffffffff


	//   ....[1]....
        /*0068*/ 	.word	0xffffffff


	//   ....[2]....
        /*006c*/ 	.word	0xffffffff


	//   ....[3]....
        /*0070*/ 	.word	0xffffffff


	//   ....[4]....
        /*0074*/ 	.word	0xffffffff


	//   ....[5]....
        /*0078*/ 	.word	0xffffffff


	//   ....[6]....
        /*007c*/ 	.word	0xffffffff


	//   ....[7]....
        /*0080*/ 	.word	0xffffffff


	//   ....[8]....
        /*0084*/ 	.word	0xffffffff


	//   ....[9]....
        /*0088*/ 	.word	0xffffffff


	//   ....[10]....
        /*008c*/ 	.word	0xffffffff


	//   ....[11]....
        /*0090*/ 	.word	0xffffffff


	//   ....[12]....
        /*0094*/ 	.word	0xffffffff


	//   ....[13]....
        /*0098*/ 	.word	0xffffffff


	//----- nvinfo : EIATTR_COOP_GROUP_INSTR_OFFSETS
	.align		4
.L_41:
        /*009c*/ 	.byte	0x04, 0x28
        /*009e*/ 	.short	(.L_43 - .L_42)


	//   ....[0]....
.L_42:
        /*00a0*/ 	.word	0x00000080


	//   ....[1]....
        /*00a4*/ 	.word	0x000004f0


	//   ....[2]....
        /*00a8*/ 	.word	0x00000750


	//   ....[3]....
        /*00ac*/ 	.word	0x000008b0


	//   ....[4]....
        /*00b0*/ 	.word	0x000009b0


	//   ....[5]....
        /*00b4*/ 	.word	0x00000b20


	//   ....[6]....
        /*00b8*/ 	.word	0x00000cc0


	//   ....[7]....
        /*00bc*/ 	.word	0x00000e70


	//   ....[8]....
        /*00c0*/ 	.word	0x000021a0


	//   ....[9]....
        /*00c4*/ 	.word	0x000032b0


	//   ....[10]....
        /*00c8*/ 	.word	0x000034c0


	//   ....[11]....
        /*00cc*/ 	.word	0x000034f0


	//   ....[12]....
        /*00d0*/ 	.word	0x00003fa0


	//   ....[13]....
        /*00d4*/ 	.word	0x000041d0


	//----- nvinfo : EIATTR_VRC_CTA_INIT_COUNT
	.align		4
.L_43:
        /*00d8*/ 	.byte	0x02, 0x4a
        /*00da*/ 	.byte	0x80
	.zero		1


	//----- nvinfo : EIATTR_SYSCALL_OFFSETS
	.align		4
        /*00dc*/ 	.byte	0x04, 0x46
        /*00de*/ 	.short	(.L_45 - .L_44)


	//   ....[0]....
.L_44:
        /*00e0*/ 	.word	0x00005a50


	//   ....[1]....
        /*00e4*/ 	.word	0x00005b90


	//   ....[2]....
        /*00e8*/ 	.word	0x000063c0


	//   ....[3]....
        /*00ec*/ 	.word	0x00007150


	//----- nvinfo : EIATTR_MBARRIER_INSTR_OFFSETS
	.align		4
.L_45:
        /*00f0*/ 	.byte	0x04, 0x39
        /*00f2*/ 	.short	(.L_47 - .L_46)


	//   ....[0]....
.L_46:
        /*00f4*/ 	.word	0x00000630
        /*00f8*/ 	.word	0x000000ff
        /*00fc*/ 	.word	0x00000000
        /*0100*/ 	.short	0x0100
        /*0102*/ 	.byte	0x04
	.zero		1


	//   ....[1]....
        /*0104*/ 	.word	0x00000640
        /*0108*/ 	.word	0x000000ff
        /*010c*/ 	.word	0x00000040
        /*0110*/ 	.short	0x0100
        /*0112*/ 	.byte	0x04
	.zero		1


	//   ....[2]....
        /*0114*/ 	.word	0x00000650
        /*0118*/ 	.word	0x000000ff
        /*011c*/ 	.word	0x00000008
        /*0120*/ 	.short	0x0100
        /*0122*/ 	.byte	0x04
	.zero		1


	//   ....[3]....
        /*0124*/ 	.word	0x00000660
        /*0128*/ 	.word	0x000000ff
        /*012c*/ 	.word	0x00000048
        /*0130*/ 	.short	0x0100
        /*0132*/ 	.byte	0x04
	.zero		1


	//   ....[4]....
        /*0134*/ 	.word	0x00000670
        /*0138*/ 	.word	0x000000ff
        /*013c*/ 	.word	0x00000010
        /*0140*/ 	.short	0x0100
        /*0142*/ 	.byte	0x04
	.zero		1


	//   ....[5]....
        /*0144*/ 	.word	0x00000680
        /*0148*/ 	.word	0x000000ff
        /*014c*/ 	.word	0x00000050
        /*0150*/ 	.short	0x0100
        /*0152*/ 	.byte	0x04
	.zero		1


	//   ....[6]....
        /*0154*/ 	.word	0x00000690
        /*0158*/ 	.word	0x000000ff
        /*015c*/ 	.word	0x00000018
        /*0160*/ 	.short	0x0100
        /*0162*/ 	.byte	0x04
	.zero		1


	//   ....[7]....
        /*0164*/ 	.word	0x000006a0
        /*0168*/ 	.word	0x000000ff
        /*016c*/ 	.word	0x00000058
        /*0170*/ 	.short	0x0100
        /*0172*/ 	.byte	0x04
	.zero		1


	//   ....[8]....
        /*0174*/ 	.word	0x000006b0
        /*0178*/ 	.word	0x000000ff
        /*017c*/ 	.word	0x00000020
        /*0180*/ 	.short	0x0100
        /*0182*/ 	.byte	0x04
	.zero		1


	//   ....[9]....
        /*0184*/ 	.word	0x000006c0
        /*0188*/ 	.word	0x000000ff
        /*018c*/ 	.word	0x00000060
        /*0190*/ 	.short	0x0100
        /*0192*/ 	.byte	0x04
	.zero		1


	//   ....[10]....
        /*0194*/ 	.word	0x000006d0
        /*0198*/ 	.word	0x000000ff
        /*019c*/ 	.word	0x00000028
        /*01a0*/ 	.short	0x0100
        /*01a2*/ 	.byte	0x04
	.zero		1


	//   ....[11]....
        /*01a4*/ 	.word	0x000006e0
        /*01a8*/ 	.word	0x000000ff
        /*01ac*/ 	.word	0x00000068
        /*01b0*/ 	.short	0x0100
        /*01b2*/ 	.byte	0x04
	.zero		1


	//   ....[12]....
        /*01b4*/ 	.word	0x000006f0
        /*01b8*/ 	.word	0x000000ff
        /*01bc*/ 	.word	0x00000030
        /*01c0*/ 	.short	0x0100
        /*01c2*/ 	.byte	0x04
	.zero		1


	//   ....[13]....
        /*01c4*/ 	.word	0x00000700
        /*01c8*/ 	.word	0x000000ff
        /*01cc*/ 	.word	0x00000070
        /*01d0*/ 	.short	0x0100
        /*01d2*/ 	.byte	0x04
	.zero		1


	//   ....[14]....
        /*01d4*/ 	.word	0x00000710
        /*01d8*/ 	.word	0x000000ff
        /*01dc*/ 	.word	0x00000038
        /*01e0*/ 	.short	0x0100
        /*01e2*/ 	.byte	0x04
	.zero		1


	//   ....[15]....
        /*01e4*/ 	.word	0x00000720
        /*01e8*/ 	.word	0x000000ff
        /*01ec*/ 	.word	0x00000078
        /*01f0*/ 	.short	0x0100
        /*01f2*/ 	.byte	0x04
	.zero		1


	//   ....[16]....
        /*01f4*/ 	.word	0x00000860
        /*01f8*/ 	.word	0x000000ff
        /*01fc*/ 	.word	0x00000080
        /*0200*/ 	.short	0x0100
        /*0202*/ 	.byte	0x04
	.zero		1


	//   ....[17]....
        /*0204*/ 	.word	0x00000870
        /*0208*/ 	.word	0x000000ff
        /*020c*/ 	.word	0x00000090
        /*0210*/ 	.short	0x0100
        /*0212*/ 	.byte	0x04
	.zero		1


	//   ....[18]....
        /*0214*/ 	.word	0x00000880
        /*0218*/ 	.word	0x000000ff
        /*021c*/ 	.word	0x00000088
        /*0220*/ 	.short	0x0100
        /*0222*/ 	.byte	0x04
	.zero		1


	//   ....[19]....
        /*0224*/ 	.word	0x00000890
        /*0228*/ 	.word	0x000000ff
        /*022c*/ 	.word	0x00000098
        /*0230*/ 	.short	0x0100
        /*0232*/ 	.byte	0x04
	.zero		1


	//   ....[20]....
        /*0234*/ 	.word	0x00000980
        /*0238*/ 	.word	0x000000ff
        /*023c*/ 	.word	0x000000a0
        /*0240*/ 	.short	0x0100
        /*0242*/ 	.byte	0x06
	.zero		1


	//   ....[21]....
        /*0244*/ 	.word	0x00000990
        /*0248*/ 	.word	0x000000ff
        /*024c*/ 	.word	0x000000a8
        /*0250*/ 	.short	0x0100
        /*0252*/ 	.byte	0x06
	.zero		1


	//   ....[22]....
        /*0254*/ 	.word	0x00000ad0
        /*0258*/ 	.word	0x000000ff
        /*025c*/ 	.word	0x000000b0
        /*0260*/ 	.short	0x0100
        /*0262*/ 	.byte	0x06
	.zero		1


	//   ....[23]....
        /*0264*/ 	.word	0x00000ae0
        /*0268*/ 	.word	0x000000ff
        /*026c*/ 	.word	0x000000c0
        /*0270*/ 	.short	0x0100
        /*0272*/ 	.byte	0x06
	.zero		1


	//   ....[24]....
        /*0274*/ 	.word	0x00000af0
        /*0278*/ 	.word	0x000000ff
        /*027c*/ 	.word	0x000000b8
        /*0280*/ 	.short	0x0100
        /*0282*/ 	.byte	0x06
	.zero		1


	//   ....[25]....
        /*0284*/ 	.word	0x00000b00
        /*0288*/ 	.word	0x000000ff
        /*028c*/ 	.word	0x000000c8
        /*0290*/ 	.short	0x0100
        /*0292*/ 	.byte	0x06
	.zero		1


	//   ....[26]....
        /*0294*/ 	.word	0x00000c30
        /*0298*/ 	.word	0x000000ff
        /*029c*/ 	.word	0x000000d0
        /*02a0*/ 	.short	0x0100
        /*02a2*/ 	.byte	0x04
	.zero		1


	//   ....[27]....
        /*02a4*/ 	.word	0x00000c40
        /*02a8*/ 	.word	0x000000ff
        /*02ac*/ 	.word	0x000000f0
        /*02b0*/ 	.short	0x0100
        /*02b2*/ 	.byte	0x04
	.zero		1


	//   ....[28]....
        /*02b4*/ 	.word	0x00000c50
        /*02b8*/ 	.word	0x000000ff
        /*02bc*/ 	.word	0x000000d8
        /*02c0*/ 	.short	0x0100
        /*02c2*/ 	.byte	0x04
	.zero		1


	//   ....[29]....
        /*02c4*/ 	.word	0x00000c60
        /*02c8*/ 	.word	0x000000ff
        /*02cc*/ 	.word	0x000000f8
        /*02d0*/ 	.short	0x0100
        /*02d2*/ 	.byte	0x04
	.zero		1


	//   ....[30]....
        /*02d4*/ 	.word	0x00000c70
        /*02d8*/ 	.word	0x000000ff
        /*02dc*/ 	.word	0x000000e0
        /*02e0*/ 	.short	0x0100
        /*02e2*/ 	.byte	0x04
	.zero		1


	//   ....[31]....
        /*02e4*/ 	.word	0x00000c80
        /*02e8*/ 	.word	0x000000ff
        /*02ec*/ 	.word	0x00000100
        /*02f0*/ 	.short	0x0100
        /*02f2*/ 	.byte	0x04
	.zero		1


	//   ....[32]....
        /*02f4*/ 	.word	0x00000c90
        /*02f8*/ 	.word	0x000000ff
        /*02fc*/ 	.word	0x000000e8
        /*0300*/ 	.short	0x0100
        /*0302*/ 	.byte	0x04
	.zero		1


	//   ....[33]....
        /*0304*/ 	.word	0x00000ca0
        /*0308*/ 	.word	0x000000ff
        /*030c*/ 	.word	0x00000108
        /*0310*/ 	.short	0x0100
        /*0312*/ 	.byte	0x04
	.zero		1


	//   ....[34]....
        /*0314*/ 	.word	0x00000d90
        /*0318*/ 	.word	0x000000ff
        /*031c*/ 	.word	0x00000110
        /*0320*/ 	.short	0x0100
        /*0322*/ 	.byte	0x04
	.zero		1


	//   ....[35]....
        /*0324*/ 	.word	0x00000da0
        /*0328*/ 	.word	0x000000ff
        /*032c*/ 	.word	0x00000120
        /*0330*/ 	.short	0x0100
        /*0332*/ 	.byte	0x04
	.zero		1


	//   ....[36]....
        /*0334*/ 	.word	0x00000db0
        /*0338*/ 	.word	0x000000ff
        /*033c*/ 	.word	0x00000118
        /*0340*/ 	.short	0x0100
        /*0342*/ 	.byte	0x04
	.zero		1


	//   ....[37]....
        /*0344*/ 	.word	0x00000dc0
        /*0348*/ 	.word	0x000000ff
        /*034c*/ 	.word	0x00000128
        /*0350*/ 	.short	0x0100
        /*0352*/ 	.byte	0x04
	.zero		1


	//   ....[38]....
        /*0354*/ 	.word	0x00001a50
        /*0358*/ 	.word	0x00000000
        /*035c*/ 	.word	0x00000120
        /*0360*/ 	.short	0x010a
        /*0362*/ 	.byte	0xff
	.zero		1


	//   ....[39]....
        /*0364*/ 	.word	0x00001a70
        /*0368*/ 	.word	0x00000000
        /*036c*/ 	.word	0x00000110
        /*0370*/ 	.short	0x0101
        /*0372*/ 	.byte	0xff
	.zero		1


	//   ....[40]....
        /*0374*/ 	.word	0x00001b30
        /*0378*/ 	.word	0x000000ff
        /*037c*/ 	.word	0x00000040
        /*0380*/ 	.short	0x010a
        /*0382*/ 	.byte	0x04
	.zero		1


	//   ....[41]....
        /*0384*/ 	.word	0x00001bb0
        /*0388*/ 	.word	0x000000ff
        /*038c*/ 	.word	0x00000040
        /*0390*/ 	.short	0x010a
        /*0392*/ 	.byte	0x21
	.zero		1


	//   ....[42]....
        /*0394*/ 	.word	0x00001d40
        /*0398*/ 	.word	0x000000ff
        /*039c*/ 	.word	0x00000040
        /*03a0*/ 	.short	0x010a
        /*03a2*/ 	.byte	0x08
	.zero		1


	//   ....[43]....
        /*03a4*/ 	.word	0x00001e60
        /*03a8*/ 	.word	0x000000ff
        /*03ac*/ 	.word	0x000000a8
        /*03b0*/ 	.short	0x0101
        /*03b2*/ 	.byte	0x07
	.zero		1


	//   ....[44]....
        /*03b4*/ 	.word	0x00001e80
        /*03b8*/ 	.word	0x000000ff
        /*03bc*/ 	.word	0x00000040
        /*03c0*/ 	.short	0x010a
        /*03c2*/ 	.byte	0x04
	.zero		1


	//   ....[45]....
        /*03c4*/ 	.word	0x00001f00
        /*03c8*/ 	.word	0x000000ff
        /*03cc*/ 	.word	0x00000040
        /*03d0*/ 	.short	0x010a
        /*03d2*/ 	.byte	0x11
	.zero		1


	//   ....[46]....
        /*03d4*/ 	.word	0x00002090
        /*03d8*/ 	.word	0x000000ff
        /*03dc*/ 	.word	0x00000040
        /*03e0*/ 	.short	0x010a
        /*03e2*/ 	.byte	0x06
	.zero		1


	//   ....[47]....
        /*03e4*/ 	.word	0x000021d0
        /*03e8*/ 	.word	0x00000003
        /*03ec*/ 	.word	0x000000b0
        /*03f0*/ 	.short	0x010a
        /*03f2*/ 	.byte	0xff
	.zero		1


	//   ....[48]....
        /*03f4*/ 	.word	0x00002320
        /*03f8*/ 	.word	0x00000000
        /*03fc*/ 	.word	0x00000000
        /*0400*/ 	.short	0x0101
        /*0402*/ 	.byte	0xff
	.zero		1


	//   ....[49]....
        /*0404*/ 	.word	0x000028c0
        /*0408*/ 	.word	0x000000ff
        /*040c*/ 	.word	0x00000000
        /*0410*/ 	.short	0x010a
        /*0412*/ 	.byte	0x04
	.zero		1


	//   ....[50]....
        /*0414*/ 	.word	0x00002950
        /*0418*/ 	.word	0x000000ff
        /*041c*/ 	.word	0x00000000
        /*0420*/ 	.short	0x010a
        /*0422*/ 	.byte	0x05
	.zero		1


	//   ....[51]....
        /*0424*/ 	.word	0x000029e0
        /*0428*/ 	.word	0x000000ff
        /*042c*/ 	.word	0x00000000
        /*0430*/ 	.short	0x010a
        /*0432*/ 	.byte	0x05
	.zero		1


	//   ....[52]....
        /*0434*/ 	.word	0x00002a70
        /*0438*/ 	.word	0x000000ff
        /*043c*/ 	.word	0x00000000
        /*0440*/ 	.short	0x010a
        /*0442*/ 	.byte	0x05
	.zero		1


	//   ....[53]....
        /*0444*/ 	.word	0x00002b00
        /*0448*/ 	.word	0x000000ff
        /*044c*/ 	.word	0x00000000
        /*0450*/ 	.short	0x010a
        /*0452*/ 	.byte	0x05
	.zero		1


	//   ....[54]....
        /*0454*/ 	.word	0x00002b90
        /*0458*/ 	.word	0x000000ff
        /*045c*/ 	.word	0x00000000
        /*0460*/ 	.short	0x010a
        /*0462*/ 	.byte	0x05
	.zero		1


	//   ....[55]....
        /*0464*/ 	.word	0x00002c20
        /*0468*/ 	.word	0x000000ff
        /*046c*/ 	.word	0x00000000
        /*0470*/ 	.short	0x010a
        /*0472*/ 	.byte	0x05
	.zero		1


	//   ....[56]....
        /*0474*/ 	.word	0x00002cc0
        /*0478*/ 	.word	0x00000000
        /*047c*/ 	.word	0x00000000
        /*0480*/ 	.short	0x010a
        /*0482*/ 	.byte	0xff
	.zero		1


	//   ....[57]....
        /*0484*/ 	.word	0x00002e00
        /*0488*/ 	.word	0x00000002
        /*048c*/ 	.word	0x00000110
        /*0490*/ 	.short	0x010a
        /*0492*/ 	.byte	0xff
	.zero		1


	//   ....[58]....
        /*0494*/ 	.word	0x00002e60
        /*0498*/ 	.word	0x00000004
        /*049c*/ 	.word	0x00000000
        /*04a0*/ 	.short	0x0101
        /*04a2*/ 	.byte	0xff
	.zero		1


	//   ....[59]....
        /*04a4*/ 	.word	0x00002e80
        /*04a8*/ 	.word	0x000000ff
        /*04ac*/ 	.word	0x000000c0
        /*04b0*/ 	.short	0x010a
        /*04b2*/ 	.byte	0x04
	.zero		1


	//   ....[60]....
        /*04b4*/ 	.word	0x00002fa0
        /*04b8*/ 	.word	0x00000002
        /*04bc*/ 	.word	0x000000b0
        /*04c0*/ 	.short	0x010a
        /*04c2*/ 	.byte	0xff
	.zero		1


	//   ....[61]....
        /*04c4*/ 	.word	0x000030b0
        /*04c8*/ 	.word	0x00000002
        /*04cc*/ 	.word	0x00000000
        /*04d0*/ 	.short	0x0101
        /*04d2*/ 	.byte	0xff
	.zero		1


	//   ....[62]....
        /*04d4*/ 	.word	0x00003140
        /*04d8*/ 	.word	0x000000ff
        /*04dc*/ 	.word	0x000000c0
        /*04e0*/ 	.short	0x0106
        /*04e2*/ 	.byte	0x04
	.zero		1


	//   ....[63]....
        /*04e4*/ 	.word	0x00003160
        /*04e8*/ 	.word	0x000000ff
        /*04ec*/ 	.word	0x000000c0
        /*04f0*/ 	.short	0x010a
        /*04f2*/ 	.byte	0x04
	.zero		1


	//   ....[64]....
        /*04f4*/ 	.word	0x000031f0
        /*04f8*/ 	.word	0x000000ff
        /*04fc*/ 	.word	0x000000c0
        /*0500*/ 	.short	0x0106
        /*0502*/ 	.byte	0x07
	.zero		1


	//   ....[65]....
        /*0504*/ 	.word	0x00003230
        /*0508*/ 	.word	0x00000000
        /*050c*/ 	.word	0x000000c0
        /*0510*/ 	.short	0x010a
        /*0512*/ 	.byte	0xff
	.zero		1


	//   ....[66]....
        /*0514*/ 	.word	0x00003790
        /*0518*/ 	.word	0x00000000
        /*051c*/ 	.word	0x000000b0
        /*0520*/ 	.short	0x010a
        /*0522*/ 	.byte	0xff
	.zero		1


	//   ....[67]....
        /*0524*/ 	.word	0x00003890
        /*0528*/ 	.word	0x00000003
        /*052c*/ 	.word	0x00000000
        /*0530*/ 	.short	0x0101
        /*0532*/ 	.byte	0xff
	.zero		1


	//   ....[68]....
        /*0534*/ 	.word	0x000038a0
        /*0538*/ 	.word	0x000000ff
        /*053c*/ 	.word	0x00000000
        /*0540*/ 	.short	0x010a
        /*0542*/ 	.byte	0x04
	.zero		1


	//   ....[69]....
        /*0544*/ 	.word	0x00003920
        /*0548*/ 	.word	0x000000ff
        /*054c*/ 	.word	0x000000f0
        /*0550*/ 	.short	0x010a
        /*0552*/ 	.byte	0x1f
	.zero		1


	//   ....[70]....
        /*0554*/ 	.word	0x00003a00
        /*0558*/ 	.word	0x000000ff
        /*055c*/ 	.word	0x00000000
        /*0560*/ 	.short	0x010a
        /*0562*/ 	.byte	0x05
	.zero		1


	//   ....[71]....
        /*0564*/ 	.word	0x00003b40
        /*0568*/ 	.word	0x000000ff
        /*056c*/ 	.word	0x00000000
        /*0570*/ 	.short	0x010a
        /*0572*/ 	.byte	0x04
	.zero		1


	//   ....[72]....
        /*0574*/ 	.word	0x00003dd0
        /*0578*/ 	.word	0x000000ff
        /*057c*/ 	.word	0x00000000
        /*0580*/ 	.short	0x010a
        /*0582*/ 	.byte	0x04
	.zero		1


	//   ....[73]....
        /*0584*/ 	.word	0x00003e60
        /*0588*/ 	.word	0x000000ff
        /*058c*/ 	.word	0x00000000
        /*0590*/ 	.short	0x010a
        /*0592*/ 	.byte	0x05
	.zero		1


	//   ....[74]....
        /*0594*/ 	.word	0x00003ef0
        /*0598*/ 	.word	0x000000ff
        /*059c*/ 	.word	0x00000000
        /*05a0*/ 	.short	0x010a
        /*05a2*/ 	.byte	0x05
	.zero		1


	//   ....[75]....
        /*05a4*/ 	.word	0x00003f80
        /*05a8*/ 	.word	0x000000ff
        /*05ac*/ 	.word	0x00000000
        /*05b0*/ 	.short	0x010a
        /*05b2*/ 	.byte	0x04
	.zero		1


	//   ....[76]....
        /*05b4*/ 	.word	0x00004450
        /*05b8*/ 	.word	0x0000000c
        /*05bc*/ 	.word	0x000000b0
        /*05c0*/ 	.short	0x010a
        /*05c2*/ 	.byte	0xff
	.zero		1


	//   ....[77]....
        /*05c4*/ 	.word	0x000045c0
        /*05c8*/ 	.word	0x00000000
        /*05cc*/ 	.word	0x00000000
        /*05d0*/ 	.short	0x0101
        /*05d2*/ 	.byte	0xff
	.zero		1


	//   ....[78]....
        /*05d4*/ 	.word	0x00004a50
        /*05d8*/ 	.word	0x000000ff
        /*05dc*/ 	.word	0x000000a8
        /*05e0*/ 	.short	0x010a
        /*05e2*/ 	.byte	0x15
	.zero		1


	//   ....[79]....
        /*05e4*/ 	.word	0x00004bd0
        /*05e8*/ 	.word	0x000000ff
        /*05ec*/ 	.word	0x00000090
        /*05f0*/ 	.short	0x010a
        /*05f2*/ 	.byte	0x15
	.zero		1


	//   ....[80]....
        /*05f4*/ 	.word	0x00004d40
        /*05f8*/ 	.word	0x000000ff
        /*05fc*/ 	.word	0x00000080
        /*0600*/ 	.short	0x010b
        /*0602*/ 	.byte	0x15
	.zero		1


	//   ....[81]....
        /*0604*/ 	.word	0x00004d50
        /*0608*/ 	.word	0x000000ff
        /*060c*/ 	.word	0x00000000
        /*0610*/ 	.short	0x0101
        /*0612*/ 	.byte	0x22
	.zero		1


	//   ....[82]....
        /*0614*/ 	.word	0x00004d60
        /*0618*/ 	.word	0x000000ff
        /*061c*/ 	.word	0x00000098
        /*0620*/ 	.short	0x010a
        /*0622*/ 	.byte	0x15
	.zero		1


	//   ....[83]....
        /*0624*/ 	.word	0x00004f40
        /*0628*/ 	.word	0x000000ff
        /*062c*/ 	.word	0x00000088
        /*0630*/ 	.short	0x010b
        /*0632*/ 	.byte	0x15
	.zero		1


	//   ....[84]....
        /*0634*/ 	.word	0x00004f50
        /*0638*/ 	.word	0x000000ff
        /*063c*/ 	.word	0x00000000
        /*0640*/ 	.short	0x0101
        /*0642*/ 	.byte	0x21
	.zero		1


	//   ....[85]....
        /*0644*/ 	.word	0x00004f80
        /*0648*/ 	.word	0x000000ff
        /*064c*/ 	.word	0x00000090
        /*0650*/ 	.short	0x010a
        /*0652*/ 	.byte	0x15
	.zero		1


	//   ....[86]....
        /*0654*/ 	.word	0x00004fc0
        /*0658*/ 	.word	0x00000000
        /*065c*/ 	.word	0x00000098
        /*0660*/ 	.short	0x010a
        /*0662*/ 	.byte	0xff
	.zero		1


	//   ....[87]....
        /*0664*/ 	.word	0x000052f0
        /*0668*/ 	.word	0x00000003
        /*066c*/ 	.word	0x000000b0
        /*0670*/ 	.short	0x010a
        /*0672*/ 	.byte	0xff
	.zero		1


	//   ....[88]....
        /*0674*/ 	.word	0x00005470
        /*0678*/ 	.word	0x00000000
        /*067c*/ 	.word	0x00000000
        /*0680*/ 	.short	0x0101
        /*0682*/ 	.byte	0xff
	.zero		1


	//   ....[89]....
        /*0684*/ 	.word	0x00005fb0
        /*0688*/ 	.word	0x00000002
        /*068c*/ 	.word	0x00000080
        /*0690*/ 	.short	0x010a
        /*0692*/ 	.byte	0xff
	.zero		1


	//   ....[90]....
        /*0694*/ 	.word	0x00006020
        /*0698*/ 	.word	0x00000064
        /*069c*/ 	.word	0x000000d0
        /*06a0*/ 	.short	0x010a
        /*06a2*/ 	.byte	0xff
	.zero		1


	//   ....[91]....
        /*06a4*/ 	.word	0x00006110
        /*06a8*/ 	.word	0x00000002
        /*06ac*/ 	.word	0x00000080
        /*06b0*/ 	.short	0x010a
        /*06b2*/ 	.byte	0xff
	.zero		1


	//   ....[92]....
        /*06b4*/ 	.word	0x00006220
        /*06b8*/ 	.word	0x00000000
        /*06bc*/ 	.word	0x00000000
        /*06c0*/ 	.short	0x0101
        /*06c2*/ 	.byte	0xff
	.zero		1


	//   ....[93]....
        /*06c4*/ 	.word	0x000062a0
        /*06c8*/ 	.word	0x00000064
        /*06cc*/ 	.word	0x000000d0
        /*06d0*/ 	.short	0x010a
        /*06d2*/ 	.byte	0xff
	.zero		1


	//   ....[94]....
        /*06d4*/ 	.word	0x00006df0
        /*06d8*/ 	.word	0x0000006d
        /*06dc*/ 	.word	0x00000080
        /*06e0*/ 	.short	0x010a
        /*06e2*/ 	.byte	0xff
	.zero		1


	//   ....[95]....
        /*06e4*/ 	.word	0x00006ec0
        /*06e8*/ 	.word	0x0000006d
        /*06ec*/ 	.word	0x00000080
        /*06f0*/ 	.short	0x010a
        /*06f2*/ 	.byte	0xff
	.zero		1


	//   ....[96]....
        /*06f4*/ 	.word	0x00006fd0
        /*06f8*/ 	.word	0x00000000
        /*06fc*/ 	.word	0x00000000
        /*0700*/ 	.short	0x0101
        /*0702*/ 	.byte	0xff
	.zero		1


	//   ....[97]....
        /*0704*/ 	.word	0x00007460
        /*0708*/ 	.word	0x000000ff
        /*070c*/ 	.word	0x00000000
        /*0710*/ 	.short	0x0101
        /*0712*/ 	.byte	0x04
	.zero		1


	//   ....[98]....
        /*0714*/ 	.word	0x00007c70
        /*0718*/ 	.word	0x00000000
        /*071c*/ 	.word	0x00000120
        /*0720*/ 	.short	0x010a
        /*0722*/ 	.byte	0xff
	.zero		1


	//   ....[99]....
        /*0724*/ 	.word	0x00007cd0
        /*0728*/ 	.word	0x00000000
        /*072c*/ 	.word	0x00000040
        /*0730*/ 	.short	0x010a
        /*0732*/ 	.byte	0xff
	.zero		1


	//   ....[100]....
        /*0734*/ 	.word	0x00007d30
        /*0738*/ 	.word	0x00000000
        /*073c*/ 	.word	0x00000040
        /*0740*/ 	.short	0x010a
        /*0742*/ 	.byte	0xff
	.zero		1


	//   ....[101]....
        /*0744*/ 	.word	0x00007d80
        /*0748*/ 	.word	0x00000003
        /*074c*/ 	.word	0x000000b0
        /*0750*/ 	.short	0x010a
        /*0752*/ 	.byte	0xff
	.zero		1


	//   ....[102]....
        /*0754*/ 	.word	0x00007de0
        /*0758*/ 	.word	0x00000000
        /*075c*/ 	.word	0x00000000
        /*0760*/ 	.short	0x010a
        /*0762*/ 	.byte	0xff
	.zero		1


	//   ....[103]....
        /*0764*/ 	.word	0x00007e40
        /*0768*/ 	.word	0x00000000
        /*076c*/ 	.word	0x00000000
        /*0770*/ 	.short	0x010a
        /*0772*/ 	.byte	0xff
	.zero		1


	//   ....[104]....
        /*0774*/ 	.word	0x00007ea0
        /*0778*/ 	.word	0x00000000
        /*077c*/ 	.word	0x00000000
        /*0780*/ 	.short	0x010a
        /*0782*/ 	.byte	0xff
	.zero		1


	//   ....[105]....
        /*0784*/ 	.word	0x00007f00
        /*0788*/ 	.word	0x00000000
        /*078c*/ 	.word	0x00000000
        /*0790*/ 	.short	0x010a
        /*0792*/ 	.byte	0xff
	.zero		1


	//   ....[106]....
        /*0794*/ 	.word	0x00007f60
        /*0798*/ 	.word	0x00000000
        /*079c*/ 	.word	0x00000000
        /*07a0*/ 	.short	0x010a
        /*07a2*/ 	.byte	0xff
	.zero		1


	//   ....[107]....
        /*07a4*/ 	.word	0x00007fc0
        /*07a8*/ 	.word	0x00000000
        /*07ac*/ 	.word	0x00000000
        /*07b0*/ 	.short	0x010a
        /*07b2*/ 	.byte	0xff
	.zero		1


	//   ....[108]....
        /*07b4*/ 	.word	0x00008020
        /*07b8*/ 	.word	0x00000000
        /*07bc*/ 	.word	0x00000000
        /*07c0*/ 	.short	0x010a
        /*07c2*/ 	.byte	0xff
	.zero		1


	//   ....[109]....
        /*07c4*/ 	.word	0x00008070
        /*07c8*/ 	.word	0x00000002
        /*07cc*/ 	.word	0x00000110
        /*07d0*/ 	.short	0x010a
        /*07d2*/ 	.byte	0xff
	.zero		1


	//   ....[110]....
        /*07d4*/ 	.word	0x000080d0
        /*07d8*/ 	.word	0x00000002
        /*07dc*/ 	.word	0x000000c0
        /*07e0*/ 	.short	0x010a
        /*07e2*/ 	.byte	0xff
	.zero		1


	//   ....[111]....
        /*07e4*/ 	.word	0x00008120
        /*07e8*/ 	.word	0x00000002
        /*07ec*/ 	.word	0x000000b0
        /*07f0*/ 	.short	0x010a
        /*07f2*/ 	.byte	0xff
	.zero		1


	//   ....[112]....
        /*07f4*/ 	.word	0x00008180
        /*07f8*/ 	.word	0x00000000
        /*07fc*/ 	.word	0x000000c0
        /*0800*/ 	.short	0x010a
        /*0802*/ 	.byte	0xff
	.zero		1


	//   ....[113]....
        /*0804*/ 	.word	0x000081d0
        /*0808*/ 	.word	0x00000000
        /*080c*/ 	.word	0x000000b0
        /*0810*/ 	.short	0x010a
        /*0812*/ 	.byte	0xff
	.zero		1


	//   ....[114]....
        /*0814*/ 	.word	0x00008230
        /*0818*/ 	.word	0x00000003
        /*081c*/ 	.word	0x000000f0
        /*0820*/ 	.short	0x010a
        /*0822*/ 	.byte	0xff
	.zero		1


	//   ....[115]....
        /*0824*/ 	.word	0x00008290
        /*0828*/ 	.word	0x00000000
        /*082c*/ 	.word	0x00000000
        /*0830*/ 	.short	0x010a
        /*0832*/ 	.byte	0xff
	.zero		1


	//   ....[116]....
        /*0834*/ 	.word	0x000082f0
        /*0838*/ 	.word	0x00000000
        /*083c*/ 	.word	0x00000000
        /*0840*/ 	.short	0x010a
        /*0842*/ 	.byte	0xff
	.zero		1


	//   ....[117]....
        /*0844*/ 	.word	0x00008350
        /*0848*/ 	.word	0x00000000
        /*084c*/ 	.word	0x00000000
        /*0850*/ 	.short	0x010a
        /*0852*/ 	.byte	0xff
	.zero		1


	//   ....[118]....
        /*0854*/ 	.word	0x000083b0
        /*0858*/ 	.word	0x00000000
        /*085c*/ 	.word	0x00000000
        /*0860*/ 	.short	0x010a
        /*0862*/ 	.byte	0xff
	.zero		1


	//   ....[119]....
        /*0864*/ 	.word	0x00008410
        /*0868*/ 	.word	0x00000000
        /*086c*/ 	.word	0x00000000
        /*0870*/ 	.short	0x010a
        /*0872*/ 	.byte	0xff
	.zero		1


	//   ....[120]....
        /*0874*/ 	.word	0x00008460
        /*0878*/ 	.word	0x0000000c
        /*087c*/ 	.word	0x000000b0
        /*0880*/ 	.short	0x010a
        /*0882*/ 	.byte	0xff
	.zero		1


	//   ....[121]....
        /*0884*/ 	.word	0x000084c0
        /*0888*/ 	.word	0x00000000
        /*088c*/ 	.word	0x000000a8
        /*0890*/ 	.short	0x010a
        /*0892*/ 	.byte	0xff
	.zero		1


	//   ....[122]....
        /*0894*/ 	.word	0x00008520
        /*0898*/ 	.word	0x00000000
        /*089c*/ 	.word	0x00000090
        /*08a0*/ 	.short	0x010a
        /*08a2*/ 	.byte	0xff
	.zero		1


	//   ....[123]....
        /*08a4*/ 	.word	0x00008580
        /*08a8*/ 	.word	0x00000000
        /*08ac*/ 	.word	0x00000098
        /*08b0*/ 	.short	0x010a
        /*08b2*/ 	.byte	0xff
	.zero		1


	//   ....[124]....
        /*08b4*/ 	.word	0x000085e0
        /*08b8*/ 	.word	0x00000000
        /*08bc*/ 	.word	0x00000090
        /*08c0*/ 	.short	0x010a
        /*08c2*/ 	.byte	0xff
	.zero		1


	//   ....[125]....
        /*08c4*/ 	.word	0x00008630
        /*08c8*/ 	.word	0x00000003
        /*08cc*/ 	.word	0x000000b0
        /*08d0*/ 	.short	0x010a
        /*08d2*/ 	.byte	0xff
	.zero		1


	//   ....[126]....
        /*08d4*/ 	.word	0x00008680
        /*08d8*/ 	.word	0x00000002
        /*08dc*/ 	.word	0x00000080
        /*08e0*/ 	.short	0x010a
        /*08e2*/ 	.byte	0xff
	.zero		1


	//   ....[127]....
        /*08e4*/ 	.word	0x000086d0
        /*08e8*/ 	.word	0x00000064
        /*08ec*/ 	.word	0x000000d0
        /*08f0*/ 	.short	0x010a
        /*08f2*/ 	.byte	0xff
	.zero		1


	//   ....[128]....
        /*08f4*/ 	.word	0x00008720
        /*08f8*/ 	.word	0x0000006d
        /*08fc*/ 	.word	0x00000080
        /*0900*/ 	.short	0x010a
        /*0902*/ 	.byte	0xff
	.zero		1


	//----- nvinfo : EIATTR_NUM_MBARRIERS
	.align		4
.L_47:
        /*0904*/ 	.byte	0x03, 0x38
        /*0906*/ 	.short	0x0026


	//----- nvinfo : EIATTR_EXIT_INSTR_OFFSETS
	.align		4
        /*0908*/ 	.byte	0x04, 0x1c
        /*090a*/ 	.short	(.L_49 - .L_48)


	//   ....[0]....
.L_48:
        /*090c*/ 	.word	0x00002cf0


	//   ....[1]....
        /*0910*/ 	.word	0x00003200


	//   ....[2]....
        /*0914*/ 	.word	0x00003260


	//   ....[3]....
        /*0918*/ 	.word	0x000041e0


	//   ....[4]....
        /*091c*/ 	.word	0x00004ff0


	//   ....[5]....
        /*0920*/ 	.word	0x00005030


	//   ....[6]....
        /*0924*/ 	.word	0x00007c60


	//----- nvinfo : EIATTR_MAX_THREADS
	.align		4
.L_49:
        /*0928*/ 	.byte	0x04, 0x05
        /*092a*/ 	.short	(.L_51 - .L_50)
.L_50:
        /*092c*/ 	.word	0x00000100
        /*0930*/ 	.word	0x00000001
        /*0934*/ 	.word	0x00000001


	//----- nvinfo : EIATTR_CRS_STACK_SIZE
	.align		4
.L_51:
        /*0938*/ 	.byte	0x04, 0x1e
        /*093a*/ 	.short	(.L_53 - .L_52)
.L_52:
        /*093c*/ 	.word	0x00000000


	//----- nvinfo : EIATTR_CBANK_PARAM_SIZE
	.align		4
.L_53:
        /*0940*/ 	.byte	0x03, 0x19
        /*0942*/ 	.short	0x0800


	//----- nvinfo : EIATTR_PARAM_CBANK
	.align		4
        /*0944*/ 	.byte	0x04, 0x0a
        /*0946*/ 	.short	(.L_55 - .L_54)
	.align		4
.L_54:
        /*0948*/ 	.word	index@(.nv.constant0._ZN7cutlass13device_kernelINS_4gemm6kernel13GemmUniversalIN4cute5tupleIJiiiiEEENS1_10collective13CollectiveMmaINS1_35MainloopSm100TmaUmmaWarpSpecializedILi8ELi2ELi4ENS5_IJNS4_1CILi1EEENSA_ILi8EEESB_EEEEENS5_IJNSA_ILi64EEENSA_ILi128EEESG_EEENS_12float_e5m2_tENS5_IJlSB_lEEESI_SJ_NS4_8TiledMMAINS4_8MMA_AtomIJNS4_10MMA_TraitsINS4_19SM100_MMA_F8F6F4_SSEJSI_SI_fSF_SG_NS4_17integral_constantINS4_4UMMA5MajorELSQ_0EEESR_NSO_INSP_7ScaleInELSS_0EEEST_EEEEEENS4_6LayoutINS5_IJSB_SB_SB_EEENS5_IJNSA_ILi0EEESY_SY_EEEEENS5_IJNS4_10UnderscoreES11_S11_EEEEENS4_23SM90_TMA_LOAD_MULTICASTENS4_14ComposedLayoutINS4_7SwizzleILi3ELi4ELi3EEENS4_18smem_ptr_flag_bitsILi8EEENSW_INS5_IJSC_SG_EEENS5_IJSG_SB_EEEEEEEvNS4_8identityENS4_13SM90_TMA_LOADES1D_vS1E_EENS_8epilogue10collective18CollectiveEpilogueINS1H_23Sm100TmaWarpSpecializedILi2ELi2ELi32ELb0ELb0EEEJSH_NS5_IJNSW_ISF_SB_EES1M_EEESI_SJ_SI_SJ_NS1H_6fusion15FusionCallbacksIS1L_NS1O_17LinearCombinationISI_fSI_fLNS_15FloatRoundStyleE2EEESH_S1N_JEEENS4_5SM1004TMEM4LOAD26SM100_TMEM_LOAD_16dp32b32xES1F_NS15_INS16_ILi2ELi4ELi3EEES19_NSW_INS5_IJSC_SF_EEENS5_IJSF_SB_EEEEEEENS4_39AutoVectorizingCopyWithAssumedAlignmentILi128EEENS4_14SM90_TMA_STOREES22_S24_S24_EEEvvEEEEvNT_6ParamsE)
        /*094c*/ 	.short	0x0380
        /*094e*/ 	.short	0x0800


	//----- nvinfo : EIATTR_SW_WAR
	.align		4
.L_55:
        /*0950*/ 	.byte	0x04, 0x36
        /*0952*/ 	.short	(.L_57 - .L_56)
.L_56:
        /*0954*/ 	.word	0x00000008
.L_57:


//--------------------- .nv.callgraph             --------------------------
	.section	.nv.callgraph,"",@"SHT_CUDA_CALLGRAPH"
	.align	4
	.sectionentsize	8
	.align		4
        /*0000*/ 	.word	0x00000000
	.align		4
        /*0004*/ 	.word	0xffffffff
	.align		4
        /*0008*/ 	.word	index@(_ZN7cutlass13device_kernelINS_4gemm6kernel13GemmUniversalIN4cute5tupleIJiiiiEEENS1_10collective13CollectiveMmaINS1_35MainloopSm100TmaUmmaWarpSpecializedILi8ELi2ELi4ENS5_IJNS4_1CILi1EEENSA_ILi8EEESB_EEEEENS5_IJNSA_ILi64EEENSA_ILi128EEESG_EEENS_12float_e5m2_tENS5_IJlSB_lEEESI_SJ_NS4_8TiledMMAINS4_8MMA_AtomIJNS4_10MMA_TraitsINS4_19SM100_MMA_F8F6F4_SSEJSI_SI_fSF_SG_NS4_17integral_constantINS4_4UMMA5MajorELSQ_0EEESR_NSO_INSP_7ScaleInELSS_0EEEST_EEEEEENS4_6LayoutINS5_IJSB_SB_SB_EEENS5_IJNSA_ILi0EEESY_SY_EEEEENS5_IJNS4_10UnderscoreES11_S11_EEEEENS4_23SM90_TMA_LOAD_MULTICASTENS4_14ComposedLayoutINS4_7SwizzleILi3ELi4ELi3EEENS4_18smem_ptr_flag_bitsILi8EEENSW_INS5_IJSC_SG_EEENS5_IJSG_SB_EEEEEEEvNS4_8identityENS4_13SM90_TMA_LOADES1D_vS1E_EENS_8epilogue10collective18CollectiveEpilogueINS1H_23Sm100TmaWarpSpecializedILi2ELi2ELi32ELb0ELb0EEEJSH_NS5_IJNSW_ISF_SB_EES1M_EEESI_SJ_SI_SJ_NS1H_6fusion15FusionCallbacksIS1L_NS1O_17LinearCombinationISI_fSI_fLNS_15FloatRoundStyleE2EEESH_S1N_JEEENS4_5SM1004TMEM4LOAD26SM100_TMEM_LOAD_16dp32b32xES1F_NS15_INS16_ILi2ELi4ELi3EEES19_NSW_INS5_IJSC_SF_EEENS5_IJSF_SB_EEEEEEENS4_39AutoVectorizingCopyWithAssumedAlignmentILi128EEENS4_14SM90_TMA_STOREES22_S24_S24_EEEvvEEEEvNT_6ParamsE)
	.align		4
        /*000c*/ 	.word	index@(__assertfail)
	.align		4
        /*0010*/ 	.word	0x00000000
	.align		4
        /*0014*/ 	.word	0xfffffffe
	.align		4
        /*0018*/ 	.word	0x00000000
	.align		4
        /*001c*/ 	.word	0xfffffffd
	.align		4
        /*0020*/ 	.word	0x00000000
	.align		4
        /*0024*/ 	.word	0xfffffffc


//--------------------- .nv.constant4             --------------------------
	.section	.nv.constant4,"a",@progbits
	.align	8
	.align		8
.nv.constant4:
        /*0000*/ 	.dword	__assertfail
	.align		8
        /*0008*/ 	.dword	__unnamed_1
	.align		8
        /*0010*/ 	.dword	__unnamed_2
	.align		8
        /*0018*/ 	.dword	_ZN40_INTERNAL_5c7cc418_4_k_cu_04faeb41_322694cuda3std3__45__cpo5beginE
	.align		8
        /*0020*/ 	.dword	_ZN40_INTERNAL_5c7cc418_4_k_cu_04faeb41_322694cuda3std3__45__cpo3endE
	.align		8
        /*0028*/ 	.dword	_ZN40_INTERNAL_5c7cc418_4_k_cu_04faeb41_322694cuda3std3__45__cpo6cbeginE
	.align		8
        /*0030*/ 	.dword	_ZN40_INTERNAL_5c7cc418_4_k_cu_04faeb41_322694cuda3std3__45__cpo4cendE
	.align		8
        /*0038*/ 	.dword	_ZN40_INTERNAL_5c7cc418_4_k_cu_04faeb41_322694cuda3std3__442_GLOBAL__N__5c7cc418_4_k_cu_04faeb41_322696ignoreE
	.align		8
        /*0040*/ 	.dword	_ZN40_INTERNAL_5c7cc418_4_k_cu_04faeb41_322694cuda3std3__419piecewise_constructE
	.align		8
        /*0048*/ 	.dword	_ZN40_INTERNAL_5c7cc418_4_k_cu_04faeb41_322694cuda3std3__48in_placeE
	.align		8
        /*0050*/ 	.dword	_ZN40_INTERNAL_5c7cc418_4_k_cu_04faeb41_322694cuda3std6ranges3__45__cpo4swapE
	.align		8
        /*0058*/ 	.dword	_ZN40_INTERNAL_5c7cc418_4_k_cu_04faeb41_322694cuda3std6ranges3__45__cpo9iter_moveE
	.align		8
        /*0060*/ 	.dword	_ZN40_INTERNAL_5c7cc418_4_k_cu_04faeb41_322694cute7productE
	.align		8
        /*0068*/ 	.dword	_ZN40_INTERNAL_5c7cc418_4_k_cu_04faeb41_322694cute1_E
	.align		8
        /*0070*/ 	.dword	$str$25
	.align		8
        /*0078*/ 	.dword	$str$26
	.align		8
        /*0080*/ 	.dword	$str$27
	.align		8
        /*0088*/ 	.dword	$str$28


//--------------------- .text._ZN7cutlass13device_kernelINS_4gemm6kernel13GemmUniversalIN4cute5tupleIJiiiiEEENS1_10collective13CollectiveMmaINS1_35MainloopSm100TmaUmmaWarpSpecializedILi8ELi2ELi4ENS5_IJNS4_1CILi1EEENSA_ILi8EEESB_EEEEENS5_IJNSA_ILi64EEENSA_ILi128EEESG_EEENS_12float_e5m2_tENS5_IJlSB_lEEESI_SJ_NS4_8TiledMMAINS4_8MMA_AtomIJNS4_10MMA_TraitsINS4_19SM100_MMA_F8F6F4_SSEJSI_SI_fSF_SG_NS4_17integral_constantINS4_4UMMA5MajorELSQ_0EEESR_NSO_INSP_7ScaleInELSS_0EEEST_EEEEEENS4_6LayoutINS5_IJSB_SB_SB_EEENS5_IJNSA_ILi0EEESY_SY_EEEEENS5_IJNS4_10UnderscoreES11_S11_EEEEENS4_23SM90_TMA_LOAD_MULTICASTENS4_14ComposedLayoutINS4_7SwizzleILi3ELi4ELi3EEENS4_18smem_ptr_flag_bitsILi8EEENSW_INS5_IJSC_SG_EEENS5_IJSG_SB_EEEEEEEvNS4_8identityENS4_13SM90_TMA_LOADES1D_vS1E_EENS_8epilogue10collective18CollectiveEpilogueINS1H_23Sm100TmaWarpSpecializedILi2ELi2ELi32ELb0ELb0EEEJSH_NS5_IJNSW_ISF_SB_EES1M_EEESI_SJ_SI_SJ_NS1H_6fusion15FusionCallbacksIS1L_NS1O_17LinearCombinationISI_fSI_fLNS_15FloatRoundStyleE2EEESH_S1N_JEEENS4_5SM1004TMEM4LOAD26SM100_TMEM_LOAD_16dp32b32xES1F_NS15_INS16_ILi2ELi4ELi3EEES19_NSW_INS5_IJSC_SF_EEENS5_IJSF_SB_EEEEEEENS4_39AutoVectorizingCopyWithAssumedAlignmentILi128EEENS4_14SM90_TMA_STOREES22_S24_S24_EEEvvEEEEvNT_6ParamsE --------------------------
	.section	.text._ZN7cutlass13device_kernelINS_4gemm6kernel13GemmUniversalIN4cute5tupleIJiiiiEEENS1_10collective13CollectiveMmaINS1_35MainloopSm100TmaUmmaWarpSpecializedILi8ELi2ELi4ENS5_IJNS4_1CILi1EEENSA_ILi8EEESB_EEEEENS5_IJNSA_ILi64EEENSA_ILi128EEESG_EEENS_12float_e5m2_tENS5_IJlSB_lEEESI_SJ_NS4_8TiledMMAINS4_8MMA_AtomIJNS4_10MMA_TraitsINS4_19SM100_MMA_F8F6F4_SSEJSI_SI_fSF_SG_NS4_17integral_constantINS4_4UMMA5MajorELSQ_0EEESR_NSO_INSP_7ScaleInELSS_0EEEST_EEEEEENS4_6LayoutINS5_IJSB_SB_SB_EEENS5_IJNSA_ILi0EEESY_SY_EEEEENS5_IJNS4_10UnderscoreES11_S11_EEEEENS4_23SM90_TMA_LOAD_MULTICASTENS4_14ComposedLayoutINS4_7SwizzleILi3ELi4ELi3EEENS4_18smem_ptr_flag_bitsILi8EEENSW_INS5_IJSC_SG_EEENS5_IJSG_SB_EEEEEEEvNS4_8identityENS4_13SM90_TMA_LOADES1D_vS1E_EENS_8epilogue10collective18CollectiveEpilogueINS1H_23Sm100TmaWarpSpecializedILi2ELi2ELi32ELb0ELb0EEEJSH_NS5_IJNSW_ISF_SB_EES1M_EEESI_SJ_SI_SJ_NS1H_6fusion15FusionCallbacksIS1L_NS1O_17LinearCombinationISI_fSI_fLNS_15FloatRoundStyleE2EEESH_S1N_JEEENS4_5SM1004TMEM4LOAD26SM100_TMEM_LOAD_16dp32b32xES1F_NS15_INS16_ILi2ELi4ELi3EEES19_NSW_INS5_IJSC_SF_EEENS5_IJSF_SB_EEEEEEENS4_39AutoVectorizingCopyWithAssumedAlignmentILi128EEENS4_14SM90_TMA_STOREES22_S24_S24_EEEvvEEEEvNT_6ParamsE,"ax",@progbits
	.align	128
.text._ZN7cutlass13device_kernelINS_4gemm6kernel13GemmUniversalIN4cute5tupleIJiiiiEEENS1_10collective13CollectiveMmaINS1_35MainloopSm100TmaUmmaWarpSpecializedILi8ELi2ELi4ENS5_IJNS4_1CILi1EEENSA_ILi8EEESB_EEEEENS5_IJNSA_ILi64EEENSA_ILi128EEESG_EEENS_12float_e5m2_tENS5_IJlSB_lEEESI_SJ_NS4_8TiledMMAINS4_8MMA_AtomIJNS4_10MMA_TraitsINS4_19SM100_MMA_F8F6F4_SSEJSI_SI_fSF_SG_NS4_17integral_constantINS4_4UMMA5MajorELSQ_0EEESR_NSO_INSP_7ScaleInELSS_0EEEST_EEEEEENS4_6LayoutINS5_IJSB_SB_SB_EEENS5_IJNSA_ILi0EEESY_SY_EEEEENS5_IJNS4_10UnderscoreES11_S11_EEEEENS4_23SM90_TMA_LOAD_MULTICASTENS4_14ComposedLayoutINS4_7SwizzleILi3ELi4ELi3EEENS4_18smem_ptr_flag_bitsILi8EEENSW_INS5_IJSC_SG_EEENS5_IJSG_SB_EEEEEEEvNS4_8identityENS4_13SM90_TMA_LOADES1D_vS1E_EENS_8epilogue10collective18CollectiveEpilogueINS1H_23Sm100TmaWarpSpecializedILi2ELi2ELi32ELb0ELb0EEEJSH_NS5_IJNSW_ISF_SB_EES1M_EEESI_SJ_SI_SJ_NS1H_6fusion15FusionCallbacksIS1L_NS1O_17LinearCombinationISI_fSI_fLNS_15FloatRoundStyleE2EEESH_S1N_JEEENS4_5SM1004TMEM4LOAD26SM100_TMEM_LOAD_16dp32b32xES1F_NS15_INS16_ILi2ELi4ELi3EEES19_NSW_INS5_IJSC_SF_EEENS5_IJSF_SB_EEEEEEENS4_39AutoVectorizingCopyWithAssumedAlignmentILi128EEENS4_14SM90_TMA_STOREES22_S24_S24_EEEvvEEEEvNT_6ParamsE:
        .type           _ZN7cutlass13device_kernelINS_4gemm6kernel13GemmUniversalIN4cute5tupleIJiiiiEEENS1_10collective13CollectiveMmaINS1_35MainloopSm100TmaUmmaWarpSpecializedILi8ELi2ELi4ENS5_IJNS4_1CILi1EEENSA_ILi8EEESB_EEEEENS5_IJNSA_ILi64EEENSA_ILi128EEESG_EEENS_12float_e5m2_tENS5_IJlSB_lEEESI_SJ_NS4_8TiledMMAINS4_8MMA_AtomIJNS4_10MMA_TraitsINS4_19SM100_MMA_F8F6F4_SSEJSI_SI_fSF_SG_NS4_17integral_constantINS4_4UMMA5MajorELSQ_0EEESR_NSO_INSP_7ScaleInELSS_0EEEST_EEEEEENS4_6LayoutINS5_IJSB_SB_SB_EEENS5_IJNSA_ILi0EEESY_SY_EEEEENS5_IJNS4_10UnderscoreES11_S11_EEEEENS4_23SM90_TMA_LOAD_MULTICASTENS4_14ComposedLayoutINS4_7SwizzleILi3ELi4ELi3EEENS4_18smem_ptr_flag_bitsILi8EEENSW_INS5_IJSC_SG_EEENS5_IJSG_SB_EEEEEEEvNS4_8identityENS4_13SM90_TMA_LOADES1D_vS1E_EENS_8epilogue10collective18CollectiveEpilogueINS1H_23Sm100TmaWarpSpecializedILi2ELi2ELi32ELb0ELb0EEEJSH_NS5_IJNSW_ISF_SB_EES1M_EEESI_SJ_SI_SJ_NS1H_6fusion15FusionCallbacksIS1L_NS1O_17LinearCombinationISI_fSI_fLNS_15FloatRoundStyleE2EEESH_S1N_JEEENS4_5SM1004TMEM4LOAD26SM100_TMEM_LOAD_16dp32b32xES1F_NS15_INS16_ILi2ELi4ELi3EEES19_NSW_INS5_IJSC_SF_EEENS5_IJSF_SB_EEEEEEENS4_39AutoVectorizingCopyWithAssumedAlignmentILi128EEENS4_14SM90_TMA_STOREES22_S24_S24_EEEvvEEEEvNT_6ParamsE,@function
        .size           _ZN7cutlass13device_kernelINS_4gemm6kernel13GemmUniversalIN4cute5tupleIJiiiiEEENS1_10collective13CollectiveMmaINS1_35MainloopSm100TmaUmmaWarpSpecializedILi8ELi2ELi4ENS5_IJNS4_1CILi1EEENSA_ILi8EEESB_EEEEENS5_IJNSA_ILi64EEENSA_ILi128EEESG_EEENS_12float_e5m2_tENS5_IJlSB_lEEESI_SJ_NS4_8TiledMMAINS4_8MMA_AtomIJNS4_10MMA_TraitsINS4_19SM100_MMA_F8F6F4_SSEJSI_SI_fSF_SG_NS4_17integral_constantINS4_4UMMA5MajorELSQ_0EEESR_NSO_INSP_7ScaleInELSS_0EEEST_EEEEEENS4_6LayoutINS5_IJSB_SB_SB_EEENS5_IJNSA_ILi0EEESY_SY_EEEEENS5_IJNS4_10UnderscoreES11_S11_EEEEENS4_23SM90_TMA_LOAD_MULTICASTENS4_14ComposedLayoutINS4_7SwizzleILi3ELi4ELi3EEENS4_18smem_ptr_flag_bitsILi8EEENSW_INS5_IJSC_SG_EEENS5_IJSG_SB_EEEEEEEvNS4_8identityENS4_13SM90_TMA_LOADES1D_vS1E_EENS_8epilogue10collective18CollectiveEpilogueINS1H_23Sm100TmaWarpSpecializedILi2ELi2ELi32ELb0ELb0EEEJSH_NS5_IJNSW_ISF_SB_EES1M_EEESI_SJ_SI_SJ_NS1H_6fusion15FusionCallbacksIS1L_NS1O_17LinearCombinationISI_fSI_fLNS_15FloatRoundStyleE2EEESH_S1N_JEEENS4_5SM1004TMEM4LOAD26SM100_TMEM_LOAD_16dp32b32xES1F_NS15_INS16_ILi2ELi4ELi3EEES19_NSW_INS5_IJSC_SF_EEENS5_IJSF_SB_EEEEEEENS4_39AutoVectorizingCopyWithAssumedAlignmentILi128EEENS4_14SM90_TMA_STOREES22_S24_S24_EEEvvEEEEvNT_6ParamsE,(.L_x_162 - _ZN7cutlass13device_kernelINS_4gemm6kernel13GemmUniversalIN4cute5tupleIJiiiiEEENS1_10collective13CollectiveMmaINS1_35MainloopSm100TmaUmmaWarpSpecializedILi8ELi2ELi4ENS5_IJNS4_1CILi1EEENSA_ILi8EEESB_EEEEENS5_IJNSA_ILi64EEENSA_ILi128EEESG_EEENS_12float_e5m2_tENS5_IJlSB_lEEESI_SJ_NS4_8TiledMMAINS4_8MMA_AtomIJNS4_10MMA_TraitsINS4_19SM100_MMA_F8F6F4_SSEJSI_SI_fSF_SG_NS4_17integral_constantINS4_4UMMA5MajorELSQ_0EEESR_NSO_INSP_7ScaleInELSS_0EEEST_EEEEEENS4_6LayoutINS5_IJSB_SB_SB_EEENS5_IJNSA_ILi0EEESY_SY_EEEEENS5_IJNS4_10UnderscoreES11_S11_EEEEENS4_23SM90_TMA_LOAD_MULTICASTENS4_14ComposedLayoutINS4_7SwizzleILi3ELi4ELi3EEENS4_18smem_ptr_flag_bitsILi8EEENSW_INS5_IJSC_SG_EEENS5_IJSG_SB_EEEEEEEvNS4_8identityENS4_13SM90_TMA_LOADES1D_vS1E_EENS_8epilogue10collective18CollectiveEpilogueINS1H_23Sm100TmaWarpSpecializedILi2ELi2ELi32ELb0ELb0EEEJSH_NS5_IJNSW_ISF_SB_EES1M_EEESI_SJ_SI_SJ_NS1H_6fusion15FusionCallbacksIS1L_NS1O_17LinearCombinationISI_fSI_fLNS_15FloatRoundStyleE2EEESH_S1N_JEEENS4_5SM1004TMEM4LOAD26SM100_TMEM_LOAD_16dp32b32xES1F_NS15_INS16_ILi2ELi4ELi3EEES19_NSW_INS5_IJSC_SF_EEENS5_IJSF_SB_EEEEEEENS4_39AutoVectorizingCopyWithAssumedAlignmentILi128EEENS4_14SM90_TMA_STOREES22_S24_S24_EEEvvEEEEvNT_6ParamsE)
        .other          _ZN7cutlass13device_kernelINS_4gemm6kernel13GemmUniversalIN4cute5tupleIJiiiiEEENS1_10collective13CollectiveMmaINS1_35MainloopSm100TmaUmmaWarpSpecializedILi8ELi2ELi4ENS5_IJNS4_1CILi1EEENSA_ILi8EEESB_EEEEENS5_IJNSA_ILi64EEENSA_ILi128EEESG_EEENS_12float_e5m2_tENS5_IJlSB_lEEESI_SJ_NS4_8TiledMMAINS4_8MMA_AtomIJNS4_10MMA_TraitsINS4_19SM100_MMA_F8F6F4_SSEJSI_SI_fSF_SG_NS4_17integral_constantINS4_4UMMA5MajorELSQ_0EEESR_NSO_INSP_7ScaleInELSS_0EEEST_EEEEEENS4_6LayoutINS5_IJSB_SB_SB_EEENS5_IJNSA_ILi0EEESY_SY_EEEEENS5_IJNS4_10UnderscoreES11_S11_EEEEENS4_23SM90_TMA_LOAD_MULTICASTENS4_14ComposedLayoutINS4_7SwizzleILi3ELi4ELi3EEENS4_18smem_ptr_flag_bitsILi8EEENSW_INS5_IJSC_SG_EEENS5_IJSG_SB_EEEEEEEvNS4_8identityENS4_13SM90_TMA_LOADES1D_vS1E_EENS_8epilogue10collective18CollectiveEpilogueINS1H_23Sm100TmaWarpSpecializedILi2ELi2ELi32ELb0ELb0EEEJSH_NS5_IJNSW_ISF_SB_EES1M_EEESI_SJ_SI_SJ_NS1H_6fusion15FusionCallbacksIS1L_NS1O_17LinearCombinationISI_fSI_fLNS_15FloatRoundStyleE2EEESH_S1N_JEEENS4_5SM1004TMEM4LOAD26SM100_TMEM_LOAD_16dp32b32xES1F_NS15_INS16_ILi2ELi4ELi3EEES19_NSW_INS5_IJSC_SF_EEENS5_IJSF_SB_EEEEEEENS4_39AutoVectorizingCopyWithAssumedAlignmentILi128EEENS4_14SM90_TMA_STOREES22_S24_S24_EEEvvEEEEvNT_6ParamsE,@"STO_CUDA_ENTRY STV_DEFAULT"
_ZN7cutlass13device_kernelINS_4gemm6kernel13GemmUniversalIN4cute5tupleIJiiiiEEENS1_10collective13CollectiveMmaINS1_35MainloopSm100TmaUmmaWarpSpecializedILi8ELi2ELi4ENS5_IJNS4_1CILi1EEENSA_ILi8EEESB_EEEEENS5_IJNSA_ILi64EEENSA_ILi128EEESG_EEENS_12float_e5m2_tENS5_IJlSB_lEEESI_SJ_NS4_8TiledMMAINS4_8MMA_AtomIJNS4_10MMA_TraitsINS4_19SM100_MMA_F8F6F4_SSEJSI_SI_fSF_SG_NS4_17integral_constantINS4_4UMMA5MajorELSQ_0EEESR_NSO_INSP_7ScaleInELSS_0EEEST_EEEEEENS4_6LayoutINS5_IJSB_SB_SB_EEENS5_IJNSA_ILi0EEESY_SY_EEEEENS5_IJNS4_10UnderscoreES11_S11_EEEEENS4_23SM90_TMA_LOAD_MULTICASTENS4_14ComposedLayoutINS4_7SwizzleILi3ELi4ELi3EEENS4_18smem_ptr_flag_bitsILi8EEENSW_INS5_IJSC_SG_EEENS5_IJSG_SB_EEEEEEEvNS4_8identityENS4_13SM90_TMA_LOADES1D_vS1E_EENS_8epilogue10collective18CollectiveEpilogueINS1H_23Sm100TmaWarpSpecializedILi2ELi2ELi32ELb0ELb0EEEJSH_NS5_IJNSW_ISF_SB_EES1M_EEESI_SJ_SI_SJ_NS1H_6fusion15FusionCallbacksIS1L_NS1O_17LinearCombinationISI_fSI_fLNS_15FloatRoundStyleE2EEESH_S1N_JEEENS4_5SM1004TMEM4LOAD26SM100_TMEM_LOAD_16dp32b32xES1F_NS15_INS16_ILi2ELi4ELi3EEES19_NSW_INS5_IJSC_SF_EEENS5_IJSF_SB_EEEEEEENS4_39AutoVectorizingCopyWithAssumedAlignmentILi128EEENS4_14SM90_TMA_STOREES22_S24_S24_EEEvvEEEEvNT_6ParamsE:
[----:B------:R-:W1:Y:S01]  /*0000*/  LDC R1, c[0x0][0x37c] ;  /* 0x0000df00ff017b82 */ /* 0x000e620000000800 */
[----:B------:R-:W2:Y:S01]  /*0010*/  S2R R93, SR_TID.X ;  /* 0x00000000005d7919 */ /* 0x000ea20000002100 */
[----:B------:R-:W3:Y:S01]  /*0020*/  LDCU.64 UR8, c[0x0][0x890] ;  /* 0x00011200ff0877ac */ /* 0x000ee20008000a00 */
[----:B------:R-:W-:Y:S02]  /*0030*/  PRMT R84, RZ, 0x7610, R84 ;  /* 0x00007610ff547816 */ /* 0x000fe40000000054 */
[----:B------:R-:W-:Y:S01]  /*0040*/  ELECT P3, URZ, PT ;  /* 0x0000000000ff782f */ /* 0x000fe20003860000 */
[----:B---3--:R-:W-:-:S04]  /*0050*/  UISETP.NE.U32.AND UP0, UPT, UR8, URZ, UPT ;  /* 0x000000ff0800728c */ /* 0x008fc8000bf05070 */
[----:B------:R-:W-:Y:S01]  /*0060*/  UISETP.NE.AND.EX UP0, UPT, UR9, URZ, UPT, UP0 ;  /* 0x000000ff0900728c */ /* 0x000fe2000bf05300 */
[----:B--2---:R-:W-:-:S05]  /*0070*/  SHF.R.U32.HI R85, RZ, 0x5, R93 ;  /* 0x00000005ff557819 */ /* 0x004fca000001165d */
[----:B------:R-:W2:Y:S02]  /*0080*/  SHFL.IDX PT, R0, R85, RZ, 0x1f ;  /* 0x00001fff55007589 */ /* 0x000ea400000e0000 */
[----:B--2---:R-:W-:Y:S01]  /*0090*/  R2UR UR17, R0 ;  /* 0x00000000001172ca */ /* 0x004fe200000e0000 */
[----:B-1----:R-:W-:-:S14]  /*00a0*/  BRA.U UP0, `(.L_x_0) ;  /* 0x0000000100307547 */ /* 0x002fdc000b800000 */
[----:B------:R-:W1:Y:S02]  /*00b0*/  LDCU.64 UR4, c[0x0][0x888] ;  /* 0x00011100ff0477ac */ /* 0x000e640008000a00 */
[----:B-1----:R-:W-:-:S04]  /*00c0*/  UISETP.NE.U32.AND UP0, UPT, UR4, URZ, UPT ;  /* 0x000000ff0400728c */ /* 0x002fc8000bf05070 */
[----:B------:R-:W-:-:S09]  /*00d0*/  UISETP.NE.AND.EX UP0, UPT, UR5, URZ, UPT, UP0 ;  /* 0x000000ff0500728c */ /* 0x000fd2000bf05300 */
[----:B------:R-:W-:Y:S05]  /*00e0*/  BRA.U !UP0, `(.L_x_1) ;  /* 0x0000000108147547 */ /* 0x000fea000b800000 */
[----:B------:R-:W1:Y:S01]  /*00f0*/  LDC.64 R2, c[0x0][0x888] ;  /* 0x00022200ff027b82 */ /* 0x000e620000000a00 */
[----:B------:R-:W1:Y:S02]  /*0100*/  LDCU.64 UR4, c[0x0][0x358] ;  /* 0x00006b00ff0477ac */ /* 0x000e640008000a00 */
[----:B-1----:R1:W5:Y:S01]  /*0110*/  LDG.E R41, desc[UR4][R2.64] ;  /* 0x0000000402297981 */ /* 0x002362000c1e1900 */
[----:B------:R-:W-:Y:S01]  /*0120*/  HFMA2 R84, -RZ, RZ, 0, 5.9604644775390625e-08 ;  /* 0x00000001ff547431 */ /* 0x000fe200000001ff */
[----:B------:R-:W-:Y:S05]  /*0130*/  BRA `(.L_x_0) ;  /* 0x00000000000c7947 */ /* 0x000fea0003800000 */
.L_x_1:
[----:B------:R-:W1:Y:S01]  /*0140*/  LDCU UR4, c[0x0][0x880] ;  /* 0x00011000ff0477ac */ /* 0x000e620008000800 */
[----:B------:R-:W-:Y:S01]  /*0150*/  HFMA2 R84, -RZ, RZ, 0, 5.9604644775390625e-08 ;  /* 0x00000001ff547431 */ /* 0x000fe200000001ff */
[----:B-1----:R-:W-:-:S07]  /*0160*/  MOV R41, UR4 ;  /* 0x0000000400297c02 */ /* 0x002fce0008000f00 */
.L_x_0:
[----:B------:R-:W2:Y:S02]  /*0170*/  LDCU.64 UR4, c[0x0][0x8b0] ;  /* 0x00011600ff0477ac */ /* 0x000ea40008000a00 */
[----:B--2---:R-:W-:-:S04]  /*0180*/  UISETP.NE.U32.AND UP0, UPT, UR4, URZ, UPT ;  /* 0x000000ff0400728c */ /* 0x004fc8000bf05070 */
[----:B------:R-:W-:-:S09]  /*0190*/  UISETP.NE.AND.EX UP0, UPT, UR5, URZ, UPT, UP0 ;  /* 0x000000ff0500728c */ /* 0x000fd2000bf05300 */
[----:B------:R-:W-:Y:S05]  /*01a0*/  BRA.U UP0, `(.L_x_2) ;  /* 0x0000000100287547 */ /* 0x000fea000b800000 */
[----:B------:R-:W2:Y:S02]  /*01b0*/  LDCU.64 UR4, c[0x0][0x8a8] ;  /* 0x00011500ff0477ac */ /* 0x000ea40008000a00 */
[----:B--2---:R-:W-:-:S04]  /*01c0*/  UISETP.NE.U32.AND UP0, UPT, UR4, URZ, UPT ;  /* 0x000000ff0400728c */ /* 0x004fc8000bf05070 */
[----:B------:R-:W-:-:S09]  /*01d0*/  UISETP.NE.AND.EX UP0, UPT, UR5, URZ, UPT, UP0 ;  /* 0x000000ff0500728c */ /* 0x000fd2000bf05300 */
[----:B------:R-:W-:Y:S05]  /*01e0*/  BRA.U !UP0, `(.L_x_3) ;  /* 0x0000000108107547 */ /* 0x000fea000b800000 */
[----:B------:R-:W2:Y:S01]  /*01f0*/  LDC.64 R38, c[0x0][0x8a8] ;  /* 0x00022a00ff267b82 */ /* 0x000ea20000000a00 */
[----:B------:R-:W2:Y:S02]  /*0200*/  LDCU.64 UR4, c[0x0][0x358] ;  /* 0x00006b00ff0477ac */ /* 0x000ea40008000a00 */
[----:B--2---:R2:W5:Y:S01]  /*0210*/  LDG.E R38, desc[UR4][R38.64] ;  /* 0x0000000426267981 */ /* 0x004562000c1e1900 */
[----:B------:R-:W-:Y:S05]  /*0220*/  BRA `(.L_x_2) ;  /* 0x0000000000087947 */ /* 0x000fea0003800000 */
.L_x_3:
[----:B------:R-:W2:Y:S02]  /*0230*/  LDCU UR4, c[0x0][0x8a0] ;  /* 0x00011400ff0477ac */ /* 0x000ea40008000800 */
[----:B--2---:R-:W-:Y:S02]  /*0240*/  MOV R38, UR4 ;  /* 0x0000000400267c02 */ /* 0x004fe40008000f00 */
.L_x_2:
[----:B------:R-:W-:Y:S01]  /*0250*/  IMAD.U32 R0, RZ, RZ, UR17 ;  /* 0x00000011ff007e24 */ /* 0x000fe2000f8e00ff */
[----:B------:R-:W-:Y:S04]  /*0260*/  BSSY.RECONVERGENT B0, `(.L_x_4) ;  /* 0x000000c000007945 */ /* 0x000fe80003800200 */
[C---:B------:R-:W-:Y:S02]  /*0270*/  ISETP.NE.OR P1, PT, R0.reuse, 0x1, !P3 ;  /* 0x000000010000780c */ /* 0x040fe40005f25670 */
[----:B------:R-:W-:-:S11]  /*0280*/  ISETP.NE.OR P0, PT, R0, 0x3, !P3 ;  /* 0x000000030000780c */ /* 0x000fd60005f05670 */
[----:B------:R-:W-:Y:S05]  /*0290*/  @P1 BRA `(.L_x_5) ;  /* 0x0000000000201947 */ /* 0x000fea0003800000 */
[----:B------:R-:W3:Y:S02]  /*02a0*/  LDCU.64 UR4, c[0x0][0x348] ;  /* 0x00006900ff0477ac */ /* 0x000ee40008000a00 */
[----:B---3--:R-:W-:Y:S02]  /*02b0*/  UIADD3 UR6, UP1, UPT, UR4, 0x80, URZ ;  /* 0x0000008004067890 */ /* 0x008fe4000ff3e0ff */
[----:B------:R-:W-:Y:S02]  /*02c0*/  UIADD3 UR4, UP0, UPT, UR4, 0x180, URZ ;  /* 0x0000018004047890 */ /* 0x000fe4000ff1e0ff */
[----:B------:R-:W-:Y:S02]  /*02d0*/  UIADD3.X UR7, UPT, UPT, URZ, UR5, URZ, UP1, !UPT ;  /* 0x00000005ff077290 */ /* 0x000fe40008ffe4ff */
[----:B------:R-:W-:-:S07]  /*02e0*/  UIADD3.X UR5, UPT, UPT, URZ, UR5, URZ, UP0, !UPT ;  /* 0x00000005ff057290 */ /* 0x000fce00087fe4ff */
[----:B------:R3:W-:Y:S02]  /*02f0*/  UTMACCTL.PF [UR6] ;  /* 0x00000000060079b9 */ /* 0x0007e40008040000 */
[----:B------:R3:W-:Y:S02]  /*0300*/  UTMACCTL.PF [UR4] ;  /* 0x00000000040079b9 */ /* 0x0007e40008040000 */
[----:B---3--:R-:W-:Y:S01]  /*0310*/  NOP ;  /* 0x0000000000007918 */ /* 0x008fe20000000000 */
.L_x_5:
[----:B------:R-:W-:Y:S05]  /*0320*/  BSYNC.RECONVERGENT B0 ;  /* 0x0000000000007941 */ /* 0x000fea0003800200 */
.L_x_4:
[----:B------:R-:W-:Y:S04]  /*0330*/  BSSY.RECONVERGENT B0, `(.L_x_6) ;  /* 0x000000a000007945 */ /* 0x000fe80003800200 */
        /* <DEDUP_REMOVED lines=9> */
.L_x_7:
[----:B------:R-:W-:Y:S05]  /*03d0*/  BSYNC.RECONVERGENT B0 ;  /* 0x0000000000007941 */ /* 0x000fea0003800200 */
.L_x_6:
[----:B------:R-:W3:Y:S01]  /*03e0*/  LDCU.64 UR4, c[0x0][0x888] ;  /* 0x00011100ff0477ac */ /* 0x000ee20008000a00 */
[----:B------:R-:W-:Y:S02]  /*03f0*/  UISETP.EQ.U32.AND UP1, UPT, UR8, URZ, UPT ;  /* 0x000000ff0800728c */ /* 0x000fe4000bf22070 */
[----:B------:R-:W-:Y:S02]  /*0400*/  UPLOP3.LUT UP3, UPT, UPT, UPT, UPT, 0x80, 0x8 ;  /* 0x000000000008789c */ /* 0x000fe40003f6f070 */
[----:B---3--:R-:W-:-:S04]  /*0410*/  UISETP.NE.U32.AND UP0, UPT, UR4, URZ, UPT ;  /* 0x000000ff0400728c */ /* 0x008fc8000bf05070 */
[----:B------:R-:W-:-:S04]  /*0420*/  UISETP.NE.AND.EX UP0, UPT, UR5, URZ, UPT, UP0 ;  /* 0x000000ff0500728c */ /* 0x000fc8000bf05300 */
[----:B------:R-:W-:-:S04]  /*0430*/  UISETP.EQ.OR.EX UP2, UPT, UR9, URZ, !UP0, UP1 ;  /* 0x000000ff0900728c */ /* 0x000fc8000c742710 */
[----:B------:R-:W-:-:S06]  /*0440*/  UP2UR UR4, UPR, URZ, 0x4 ;  /* 0x00000004ff047883 */ /* 0x000fcc0008000000 */
[----:B------:R-:W-:Y:S01]  /*0450*/  MOV R86, UR4 ;  /* 0x0000000400567c02 */ /* 0x000fe20008000f00 */
[----:B------:R-:W-:Y:S06]  /*0460*/  BRA.U !UP2, `(.L_x_8) ;  /* 0x000000010a207547 */ /* 0x000fec000b800000 */
[----:B------:R-:W-:Y:S01]  /*0470*/  UISETP.NE.U32.AND UP1, UPT, UR8, URZ, UPT ;  /* 0x000000ff0800728c */ /* 0x000fe2000bf25070 */
[----:B-----5:R-:W-:Y:S01]  /*0480*/  FSETP.NEU.AND P0, PT, R41, RZ, PT ;  /* 0x000000ff2900720b */ /* 0x020fe20003f0d000 */
[----:B------:R-:W-:Y:S02]  /*0490*/  USEL UR4, URZ, 0xffffffff, UP0 ;  /* 0xffffffffff047887 */ /* 0x000fe40008000000 */
[----:B------:R-:W-:-:S10]  /*04a0*/  UISETP.NE.AND.EX UP1, UPT, UR9, URZ, UPT, UP1 ;  /* 0x000000ff0900728c */ /* 0x000fd4000bf25310 */
[----:B------:R-:W-:Y:S01]  /*04b0*/  VOTEU.ANY UP0, P0 ;  /* 0x0000000000ff7886 */ /* 0x000fe20000000100 */
[----:B------:R-:W-:-:S04]  /*04c0*/  @!UP1 USEL UR4, URZ, 0xffffffff, UP0 ;  /* 0xffffffffff049887 */ /* 0x000fc80008000000 */
[----:B------:R-:W-:-:S04]  /*04d0*/  ULOP3.LUT UR4, UR4, 0x1, URZ, 0xc0, !UPT ;  /* 0x0000000104047892 */ /* 0x000fc8000f8ec0ff */
[----:B------:R-:W-:-:S11]  /*04e0*/  UISETP.NE.U32.AND UP3, UPT, UR4, 0x1, UPT ;  /* 0x000000010400788c */ /* 0x000fd6000bf65070 */
.L_x_8:
[----:B-1----:R-:W1:Y:S01]  /*04f0*/  SHFL.IDX PT, R2, R85, RZ, 0x1f ;  /* 0x00001fff55027589 */ /* 0x002e6200000e0000 */
[----:B------:R-:W-:-:S04]  /*0500*/  UISETP.NE.AND UP0, UPT, UR17, 0x2, UPT ;  /* 0x000000021100788c */ /* 0x000fc8000bf05270 */
[----:B------:R-:W-:Y:S01]  /*0510*/  USEL UR38, URZ, 0x1, UP0 ;  /* 0x00000001ff267887 */ /* 0x000fe20008000000 */
[----:B-1----:R-:W-:-:S13]  /*0520*/  ISETP.NE.AND P0, PT, R2, RZ, PT ;  /* 0x000000ff0200720c */ /* 0x002fda0003f05270 */
[----:B------:R-:W-:Y:S05]  /*0530*/  @P0 BRA `(.L_x_9) ;  /* 0x0000000000840947 */ /* 0x000fea0003800000 */
[----:B------:R-:W-:Y:S01]  /*0540*/  ELECT P0, URZ, PT ;  /* 0x0000000000ff782f */ /* 0x000fe20003800000 */
[----:B------:R-:W-:-:S12]  /*0550*/  BSSY.RECONVERGENT B0, `(.L_x_9) ;  /* 0x000001f000007945 */ /* 0x000fd80003800200 */
[----:B------:R-:W-:Y:S05]  /*0560*/  @!P0 BRA `(.L_x_10) ;  /* 0x0000000000748947 */ /* 0x000fea0003800000 */
[----:B------:R-:W1:Y:S01]  /*0570*/  S2UR UR4, SR_CgaCtaId ;  /* 0x00000000000479c3 */ /* 0x000e620000008800 */
[----:B------:R-:W-:Y:S01]  /*0580*/  UMOV UR5, 0x400 ;  /* 0x0000040000057882 */ /* 0x000fe20000000000 */
[----:B------:R-:W-:Y:S01]  /*0590*/  UMOV UR8, 0x1 ;  /* 0x0000000100087882 */ /* 0x000fe20000000000 */
[----:B------:R-:W-:Y:S01]  /*05a0*/  UMOV UR6, 0x8 ;  /* 0x0000000800067882 */ /* 0x000fe20000000000 */
[----:B------:R-:W-:-:S04]  /*05b0*/  UIADD3 UR8, UPT, UPT, -UR8, 0x100000, URZ ;  /* 0x0010000008087890 */ /* 0x000fc8000fffe1ff */
[----:B------:R-:W-:Y:S02]  /*05c0*/  USHF.L.U32 UR9, UR8, 0xb, URZ ;  /* 0x0000000b08097899 */ /* 0x000fe400080006ff */
[----:B------:R-:W-:Y:S02]  /*05d0*/  USHF.L.U32 UR8, UR8, 0x1, URZ ;  /* 0x0000000108087899 */ /* 0x000fe400080006ff */
[----:B------:R-:W-:-:S04]  /*05e0*/  UIADD3 UR6, UPT, UPT, -UR6, 0x100000, URZ ;  /* 0x0010000006067890 */ /* 0x000fc8000fffe1ff */
[----:B------:R-:W-:Y:S02]  /*05f0*/  USHF.L.U32 UR7, UR6, 0xb, URZ ;  /* 0x0000000b06077899 */ /* 0x000fe400080006ff */
[----:B------:R-:W-:Y:S02]  /*0600*/  USHF.L.U32 UR6, UR6, 0x1, URZ ;  /* 0x0000000106067899 */ /* 0x000fe400080006ff */
[----:B-1----:R-:W-:Y:S01]  /*0610*/  ULEA UR4, UR4, UR5, 0x18 ;  /* 0x0000000504047291 */ /* 0x002fe2000f8ec0ff */
[----:B------:R-:W1:Y:S11]  /*0620*/  FENCE.VIEW.ASYNC.S ;  /* 0x00000000000073c6 */ /* 0x000e760000000000 */
[----:B-1----:R1:W3:Y:S01]  /*0630*/  SYNCS.EXCH.64 URZ, [UR4], UR8 ;  /* 0x0000000804ff75b2 */ /* 0x0022e20008000100 */
[----:B------:R1:W4:Y:S01]  /*0640*/  SYNCS.EXCH.64 URZ, [UR4+0x40], UR6 ;  /* 0x0000400604ff75b2 */ /* 0x0003220008000100 */
[----:B------:R1:W1:Y:S01]  /*0650*/  SYNCS.EXCH.64 URZ, [UR4+0x8], UR8 ;  /* 0x0000080804ff75b2 */ /* 0x0002620008000100 */
        /* <DEDUP_REMOVED lines=13> */
[----:B------:R-:W-:Y:S01]  /*0730*/  NOP ;  /* 0x0000000000007918 */ /* 0x000fe20000000000 */
.L_x_10:
[----:B-1----:R-:W-:Y:S05]  /*0740*/  BSYNC.RECONVERGENT B0 ;  /* 0x0000000000007941 */ /* 0x002fea0003800200 */
.L_x_9:
[----:B------:R-:W1:Y:S01]  /*0750*/  SHFL.IDX PT, R2, R85, RZ, 0x1f ;  /* 0x00001fff55027589 */ /* 0x000e6200000e0000 */
[----:B------:R-:W-:Y:S01]  /*0760*/  NOP ;  /* 0x0000000000007918 */ /* 0x000fe20000000000 */
[----:B-1----:R-:W-:-:S13]  /*0770*/  ISETP.NE.AND P0, PT, R2, 0x1, PT ;  /* 0x000000010200780c */ /* 0x002fda0003f05270 */
[----:B------:R-:W-:Y:S05]  /*0780*/  @P0 BRA `(.L_x_11) ;  /* 0x0000000000480947 */ /* 0x000fea0003800000 */
        /* <DEDUP_REMOVED lines=9> */
[----:B------:R-:W-:Y:S01]  /*0820*/  USHF.L.U32 UR6, UR6, 0x1, URZ ;  /* 0x0000000106067899 */ /* 0x000fe200080006ff */
[----:B------:R-:W-:Y:S01]  /*0830*/  ELECT P0, URZ, PT ;  /* 0x0000000000ff782f */ /* 0x000fe20003800000 */
[----:B-1----:R-:W-:Y:S01]  /*0840*/  ULEA UR4, UR4, UR5, 0x18 ;  /* 0x0000000504047291 */ /* 0x002fe2000f8ec0ff */
[----:B------:R-:W1:Y:S11]  /*0850*/  FENCE.VIEW.ASYNC.S ;  /* 0x00000000000073c6 */ /* 0x000e760000000000 */
[----:B-1----:R1:W1:Y:S01]  /*0860*/  SYNCS.EXCH.64 URZ, [UR4+0x80], UR8 ;  /* 0x0000800804ff75b2 */ /* 0x0022620008000100 */
[----:B------:R1:W1:Y:S01]  /*0870*/  SYNCS.EXCH.64 URZ, [UR4+0x90], UR6 ;  /* 0x0000900604ff75b2 */ /* 0x0002620008000100 */
[----:B------:R1:W1:Y:S01]  /*0880*/  SYNCS.EXCH.64 URZ, [UR4+0x88], UR8 ;  /* 0x0000880804ff75b2 */ /* 0x0002620008000100 */
[----:B------:R1:W1:Y:S01]  /*0890*/  SYNCS.EXCH.64 URZ, [UR4+0x98], UR6 ;  /* 0x0000980604ff75b2 */ /* 0x0002620008000100 */
[----:B------:R-:W-:Y:S01]  /*08a0*/  NOP ;  /* 0x0000000000007918 */ /* 0x000fe20000000000 */
.L_x_11:
[----:B------:R-:W2:Y:S01]  /*08b0*/  SHFL.IDX PT, R2, R85, RZ, 0x1f ;  /* 0x00001fff55027589 */ /* 0x000ea200000e0000 */
[----:B------:R-:W-:Y:S01]  /*08c0*/  NOP ;  /* 0x0000000000007918 */ /* 0x000fe20000000000 */
[----:B--2---:R-:W-:-:S13]  /*08d0*/  ISETP.NE.AND P0, PT, R2, 0x3, PT ;  /* 0x000000030200780c */ /* 0x004fda0003f05270 */
[----:B------:R-:W-:Y:S05]  /*08e0*/  @P0 BRA `(.L_x_12) ;  /* 0x0000000000300947 */ /* 0x000fea0003800000 */
[----:B-1----:R-:W1:Y:S01]  /*08f0*/  S2UR UR6, SR_CgaCtaId ;  /* 0x00000000000679c3 */ /* 0x002e620000008800 */
[----:B------:R-:W-:Y:S01]  /*0900*/  UMOV UR4, 0x400 ;  /* 0x0000040000047882 */ /* 0x000fe20000000000 */
[----:B------:R-:W-:Y:S01]  /*0910*/  UMOV UR5, 0x20 ;  /* 0x0000002000057882 */ /* 0x000fe20000000000 */
[----:B------:R-:W-:Y:S01]  /*0920*/  ELECT P0, URZ, PT ;  /* 0x0000000000ff782f */ /* 0x000fe20003800000 */
[----:B-1----:R-:W-:Y:S02]  /*0930*/  ULEA UR6, UR6, UR4, 0x18 ;  /* 0x0000000406067291 */ /* 0x002fe4000f8ec0ff */
[----:B------:R-:W-:-:S04]  /*0940*/  UIADD3 UR4, UPT, UPT, -UR5, 0x100000, URZ ;  /* 0x0010000005047890 */ /* 0x000fc8000fffe1ff */
[----:B------:R-:W-:Y:S02]  /*0950*/  USHF.L.U32 UR5, UR4, 0xb, URZ ;  /* 0x0000000b04057899 */ /* 0x000fe400080006ff */
[----:B------:R-:W-:Y:S01]  /*0960*/  USHF.L.U32 UR4, UR4, 0x1, URZ ;  /* 0x0000000104047899 */ /* 0x000fe200080006ff */
[----:B------:R-:W1:Y:S11]  /*0970*/  FENCE.VIEW.ASYNC.S ;  /* 0x00000000000073c6 */ /* 0x000e760000000000 */
[----:B-1----:R2:W1:Y:S01]  /*0980*/  SYNCS.EXCH.64 URZ, [UR6+0xa0], UR4 ;  /* 0x0000a00406ff75b2 */ /* 0x0024620008000100 */
[----:B------:R2:W1:Y:S02]  /*0990*/  SYNCS.EXCH.64 URZ, [UR6+0xa8], UR4 ;  /* 0x0000a80406ff75b2 */ /* 0x0004640008000100 */
[----:B--2---:R-:W-:Y:S01]  /*09a0*/  NOP ;  /* 0x0000000000007918 */ /* 0x004fe20000000000 */
.L_x_12:
[----:B------:R-:W2:Y:S01]  /*09b0*/  SHFL.IDX PT, R2, R85, RZ, 0x1f ;  /* 0x00001fff55027589 */ /* 0x000ea200000e0000 */
[----:B------:R-:W-:Y:S01]  /*09c0*/  NOP ;  /* 0x0000000000007918 */ /* 0x000fe20000000000 */
[----:B--2---:R-:W-:-:S13]  /*09d0*/  ISETP.NE.AND P0, PT, R2, 0x4, PT ;  /* 0x000000040200780c */ /* 0x004fda0003f05270 */
[----:B------:R-:W-:Y:S05]  /*09e0*/  @P0 BRA `(.L_x_13) ;  /* 0x00000000004c0947 */ /* 0x000fea0003800000 */
[----:B-1----:R-:W1:Y:S01]  /*09f0*/  S2UR UR6, SR_CgaCtaId ;  /* 0x00000000000679c3 */ /* 0x002e620000008800 */
[----:B------:R-:W-:Y:S01]  /*0a00*/  UMOV UR4, 0x720 ;  /* 0x0000072000047882 */ /* 0x000fe20000000000 */
[----:B------:R-:W-:Y:S01]  /*0a10*/  UMOV UR5, 0x400 ;  /* 0x0000040000057882 */ /* 0x000fe20000000000 */
[----:B------:R-:W-:Y:S01]  /*0a20*/  USEL UR4, UR4, 0x620, UP3 ;  /* 0x0000062004047887 */ /* 0x000fe20009800000 */
[----:B------:R-:W-:Y:S01]  /*0a30*/  UMOV UR8, 0x1 ;  /* 0x0000000100087882 */ /* 0x000fe20000000000 */
[----:B------:R-:W-:Y:S01]  /*0a40*/  ELECT P0, URZ, PT ;  /* 0x0000000000ff782f */ /* 0x000fe20003800000 */
[----:B------:R-:W-:-:S04]  /*0a50*/  UIADD3 UR8, UPT, UPT, -UR8, 0x100000, URZ ;  /* 0x0010000008087890 */ /* 0x000fc8000fffe1ff */
[----:B------:R-:W-:Y:S02]  /*0a60*/  USHF.L.U32 UR9, UR8, 0xb, URZ ;  /* 0x0000000b08097899 */ /* 0x000fe400080006ff */
[----:B------:R-:W-:Y:S02]  /*0a70*/  USHF.L.U32 UR8, UR8, 0x1, URZ ;  /* 0x0000000108087899 */ /* 0x000fe400080006ff */
[----:B-1----:R-:W-:Y:S02]  /*0a80*/  ULEA UR6, UR6, UR5, 0x18 ;  /* 0x0000000506067291 */ /* 0x002fe4000f8ec0ff */
[----:B------:R-:W-:-:S04]  /*0a90*/  UIADD3 UR4, UPT, UPT, -UR4, 0x100000, URZ ;  /* 0x0010000004047890 */ /* 0x000fc8000fffe1ff */
[----:B------:R-:W-:Y:S02]  /*0aa0*/  USHF.L.U32 UR5, UR4, 0xb, URZ ;  /* 0x0000000b04057899 */ /* 0x000fe400080006ff */
[----:B------:R-:W-:Y:S01]  /*0ab0*/  USHF.L.U32 UR4, UR4, 0x1, URZ ;  /* 0x0000000104047899 */ /* 0x000fe200080006ff */
[----:B------:R-:W1:Y:S03]  /*0ac0*/  FENCE.VIEW.ASYNC.S ;  /* 0x00000000000073c6 */ /* 0x000e660000000000 */
[----:B-1----:R2:W1:Y:S08]  /*0ad0*/  SYNCS.EXCH.64 URZ, [UR6+0xb0], UR8 ;  /* 0x0000b00806ff75b2 */ /* 0x0024700008000100 */
[----:B------:R2:W1:Y:S01]  /*0ae0*/  SYNCS.EXCH.64 URZ, [UR6+0xc0], UR4 ;  /* 0x0000c00406ff75b2 */ /* 0x0004620008000100 */
[----:B------:R2:W1:Y:S01]  /*0af0*/  SYNCS.EXCH.64 URZ, [UR6+0xb8], UR8 ;  /* 0x0000b80806ff75b2 */ /* 0x0004620008000100 */
[----:B------:R2:W1:Y:S02]  /*0b00*/  SYNCS.EXCH.64 URZ, [UR6+0xc8], UR4 ;  /* 0x0000c80406ff75b2 */ /* 0x0004640008000100 */
[----:B--2---:R-:W-:Y:S01]  /*0b10*/  NOP ;  /* 0x0000000000007918 */ /* 0x004fe20000000000 */
.L_x_13:
[----:B------:R-:W2:Y:S01]  /*0b20*/  SHFL.IDX PT, R2, R85, RZ, 0x1f ;  /* 0x00001fff55027589 */ /* 0x000ea200000e0000 */
[----:B------:R-:W-:Y:S01]  /*0b30*/  NOP ;  /* 0x0000000000007918 */ /* 0x000fe20000000000 */
[----:B--2---:R-:W-:-:S13]  /*0b40*/  ISETP.NE.AND P0, PT, R2, 0x5, PT ;  /* 0x000000050200780c */ /* 0x004fda0003f05270 */
[----:B------:R-:W-:Y:S05]  /*0b50*/  @P0 BRA `(.L_x_14) ;  /* 0x0000000000580947 */ /* 0x000fea0003800000 */
[----:B-1----:R-:W1:Y:S01]  /*0b60*/  S2UR UR4, SR_CgaCtaId ;  /* 0x00000000000479c3 */ /* 0x002e620000008800 */
        /* <DEDUP_REMOVED lines=16> */
[----:B------:R2:W1:Y:S01]  /*0c70*/  SYNCS.EXCH.64 URZ, [UR4+0xe0], UR8 ;  /* 0x0000e00804ff75b2 */ /* 0x0004620008000100 */
[----:B------:R2:W1:Y:S01]  /*0c80*/  SYNCS.EXCH.64 URZ, [UR4+0x100], UR6 ;  /* 0x0001000604ff75b2 */ /* 0x0004620008000100 */
[----:B------:R2:W1:Y:S01]  /*0c90*/  SYNCS.EXCH.64 URZ, [UR4+0xe8], UR8 ;  /* 0x0000e80804ff75b2 */ /* 0x0004620008000100 */
[----:B------:R2:W1:Y:S02]  /*0ca0*/  SYNCS.EXCH.64 URZ, [UR4+0x108], UR6 ;  /* 0x0001080604ff75b2 */ /* 0x0004640008000100 */
[----:B--2---:R-:W-:Y:S01]  /*0cb0*/  NOP ;  /* 0x0000000000007918 */ /* 0x004fe20000000000 */
.L_x_14:
[----:B------:R-:W2:Y:S01]  /*0cc0*/  SHFL.IDX PT, R2, R85, RZ, 0x1f ;  /* 0x00001fff55027589 */ /* 0x000ea200000e0000 */
[----:B------:R-:W-:Y:S01]  /*0cd0*/  NOP ;  /* 0x0000000000007918 */ /* 0x000fe20000000000 */
[----:B--2---:R-:W-:-:S13]  /*0ce0*/  ISETP.NE.AND P0, PT, R2, 0x3, PT ;  /* 0x000000030200780c */ /* 0x004fda0003f05270 */
[----:B------:R-:W-:Y:S05]  /*0cf0*/  @P0 BRA `(.L_x_15) ;  /* 0x0000000000380947 */ /* 0x000fea0003800000 */
[----:B------:R-:W2:Y:S01]  /*0d00*/  S2UR UR5, SR_CgaCtaId ;  /* 0x00000000000579c3 */ /* 0x000ea20000008800 */
[----:B-1----:R-:W-:Y:S01]  /*0d10*/  UMOV UR4, 0x400 ;  /* 0x0000040000047882 */ /* 0x002fe20000000000 */
[----:B------:R-:W-:Y:S01]  /*0d20*/  UMOV UR6, 0x20 ;  /* 0x0000002000067882 */ /* 0x000fe20000000000 */
[----:B------:R-:W-:Y:S01]  /*0d30*/  ELECT P0, URZ, PT ;  /* 0x0000000000ff782f */ /* 0x000fe20003800000 */
[----:B------:R-:W-:-:S04]  /*0d40*/  UIADD3 UR6, UPT, UPT, -UR6, 0x100000, URZ ;  /* 0x0010000006067890 */ /* 0x000fc8000fffe1ff */
[----:B------:R-:W-:Y:S02]  /*0d50*/  USHF.L.U32 UR7, UR6, 0xb, URZ ;  /* 0x0000000b06077899 */ /* 0x000fe400080006ff */
[----:B------:R-:W-:Y:S02]  /*0d60*/  USHF.L.U32 UR6, UR6, 0x1, URZ ;  /* 0x0000000106067899 */ /* 0x000fe400080006ff */
[----:B--2---:R-:W-:Y:S01]  /*0d70*/  ULEA UR4, UR5, UR4, 0x18 ;  /* 0x0000000405047291 */ /* 0x004fe2000f8ec0ff */
[----:B------:R-:W1:Y:S11]  /*0d80*/  FENCE.VIEW.ASYNC.S ;  /* 0x00000000000073c6 */ /* 0x000e760000000000 */
[----:B-1----:R2:W1:Y:S01]  /*0d90*/  SYNCS.EXCH.64 URZ, [UR4+0x110], UR6 ;  /* 0x0001100604ff75b2 */ /* 0x0024620008000100 */
[----:B------:R2:W1:Y:S01]  /*0da0*/  SYNCS.EXCH.64 URZ, [UR4+0x120], UR6 ;  /* 0x0001200604ff75b2 */ /* 0x0004620008000100 */
[----:B------:R2:W1:Y:S01]  /*0db0*/  SYNCS.EXCH.64 URZ, [UR4+0x118], UR6 ;  /* 0x0001180604ff75b2 */ /* 0x0004620008000100 */
[----:B------:R2:W1:Y:S02]  /*0dc0*/  SYNCS.EXCH.64 URZ, [UR4+0x128], UR6 ;  /* 0x0001280604ff75b2 */ /* 0x0004640008000100 */
[----:B--2---:R-:W-:Y:S01]  /*0dd0*/  NOP ;  /* 0x0000000000007918 */ /* 0x004fe20000000000 */
.L_x_15:
[----:B-1----:R-:W1:Y:S01]  /*0de0*/  LDCU UR4, c[0x0][0x36c] ;  /* 0x00006d80ff0477ac */ /* 0x002e620008000800 */
[----:B------:R-:W-:Y:S01]  /*0df0*/  ISETP.NE.OR P3, PT, R0, 0x2, !P3 ;  /* 0x000000020000780c */ /* 0x000fe20005f65670 */
[----:B------:R-:W-:Y:S01]  /*0e00*/  NOP ;  /* 0x0000000000007918 */ /* 0x000fe20000000000 */
[----:B------:R-:W-:Y:S01]  /*0e10*/  LOP3.LUT R0, R93, 0x1f, RZ, 0xc0, !PT ;  /* 0x0000001f5d007812 */ /* 0x000fe200078ec0ff */
[----:B------:R-:W-:Y:S02]  /*0e20*/  UISETP.NE.AND UP4, UPT, UR17, URZ, UPT ;  /* 0x000000ff1100728c */ /* 0x000fe4000bf85270 */
[----:B-1----:R-:W-:-:S09]  /*0e30*/  UISETP.EQ.U32.AND UP5, UPT, UR4, 0x1, UPT ;  /* 0x000000010400788c */ /* 0x002fd2000bfa2070 */
[----:B------:R-:W-:Y:S05]  /*0e40*/  BRA.U !UP5, `(.L_x_16) ;  /* 0x000000010d087547 */ /* 0x000fea000b800000 */
[----:B---34-:R-:W-:Y:S01]  /*0e50*/  UCGABAR_ARV ;  /* 0x00000000000079c7 */ /* 0x018fe20008000000 */
[----:B------:R-:W-:Y:S05]  /*0e60*/  BRA `(.L_x_17) ;  /* 0x0000000000047947 */ /* 0x000fea0003800000 */
.L_x_16:
[----:B---34-:R-:W-:Y:S01]  /*0e70*/  NOP ;  /* 0x0000000000007918 */ /* 0x018fe20000000000 */
.L_x_17:
[----:B------:R-:W1:Y:S01]  /*0e80*/  S2UR UR7, SR_CTAID.X ;  /* 0x00000000000779c3 */ /* 0x000e620000002500 */
[----:B------:R-:W-:-:S05]  /*0e90*/  CS2R.32 R3, SR_CgaSize ;  /* 0x0000000000037805 */ /* 0x000fca0000008a00 */
[----:B------:R-:W-:-:S05]  /*0ea0*/  IMAD R3, R3, -0xa0, RZ ;  /* 0xffffff6003037824 */ /* 0x000fca00078e02ff */
[----:B------:R-:W-:-:S14]  /*0eb0*/  R2UR UR5, R3 ;  /* 0x00000000030572ca */ /* 0x000fdc00000e0000 */
[----:B------:R-:W2:Y:S01]  /*0ec0*/  LDCU UR5, c[0x0][UR5+0x2b0] ;  /* 0x00005600050577ac */ /* 0x000ea20008000800 */
[----:B------:R-:W-:-:S05]  /*0ed0*/  CS2R.32 R3, SR_CgaSize ;  /* 0x0000000000037805 */ /* 0x000fca0000008a00 */
[----:B------:R-:W-:-:S05]  /*0ee0*/  IMAD R3, R3, -0xa0, RZ ;  /* 0xffffff6003037824 */ /* 0x000fca00078e02ff */
[----:B------:R-:W-:-:S14]  /*0ef0*/  R2UR UR4, R3 ;  /* 0x00000000030472ca */ /* 0x000fdc00000e0000 */
[----:B------:R-:W3:Y:S01]  /*0f00*/  LDCU UR4, c[0x0][UR4+0x2b4] ;  /* 0x00005680040477ac */ /* 0x000ee20008000800 */
[----:B------:R-:W4:Y:S01]  /*0f10*/  S2UR UR8, SR_CTAID.Y ;  /* 0x00000000000879c3 */ /* 0x000f220000002600 */
[----:B------:R-:W3:Y:S01]  /*0f20*/  LDCU UR21, c[0x0][0xb24] ;  /* 0x00016480ff1577ac */ /* 0x000ee20008000800 */
[----:B------:R-:W-:-:S05]  /*0f30*/  CS2R.32 R3, SR_CgaSize ;  /* 0x0000000000037805 */ /* 0x000fca0000008a00 */
[----:B------:R-:W-:-:S05]  /*0f40*/  IMAD R3, R3, -0xa0, RZ ;  /* 0xffffff6003037824 */ /* 0x000fca00078e02ff */
[----:B------:R-:W-:-:S14]  /*0f50*/  R2UR UR62, R3 ;  /* 0x00000000033e72ca */ /* 0x000fdc00000e0000 */
[----:B------:R-:W4:Y:S01]  /*0f60*/  LDCU UR62, c[0x0][UR62+0x2a0] ;  /* 0x000054003e3e77ac */ /* 0x000f220008000800 */
[----:B------:R-:W4:Y:S01]  /*0f70*/  S2UR UR9, SR_CgaCtaId ;  /* 0x00000000000979c3 */ /* 0x000f220000008800 */
[----:B------:R-:W-:-:S05]  /*0f80*/  CS2R.32 R3, SR_CgaSize ;  /* 0x0000000000037805 */ /* 0x000fca0000008a00 */
[----:B------:R-:W-:-:S05]  /*0f90*/  IMAD R3, R3, -0xa0, RZ ;  /* 0xffffff6003037824 */ /* 0x000fca00078e02ff */
[----:B------:R-:W-:-:S14]  /*0fa0*/  R2UR UR59, R3 ;  /* 0x00000000033b72ca */ /* 0x000fdc00000e0000 */
[----:B------:R-:W4:Y:S01]  /*0fb0*/  LDCU UR59, c[0x0][UR59+0x2a4] ;  /* 0x000054803b3b77ac */ /* 0x000f220008000800 */
[----:B------:R-:W4:Y:S01]  /*0fc0*/  LDCU UR42, c[0x0][0xb24] ;  /* 0x00016480ff2a77ac */ /* 0x000f220008000800 */
[----:B-1----:R-:W-:Y:S01]  /*0fd0*/  I2FP.F32.U32 R3, UR7 ;  /* 0x0000000700037c45 */ /* 0x002fe20008201000 */
[----:B------:R-:W1:Y:S01]  /*0fe0*/  S2UR UR36, SR_CTAID.Z ;  /* 0x00000000002479c3 */ /* 0x000e620000002700 */
[----:B------:R-:W1:Y:S03]  /*0ff0*/  LDCU UR27, c[0x0][0xb30] ;  /* 0x00016600ff1b77ac */ /* 0x000e660008000800 */
[----:B--2---:R-:W-:Y:S01]  /*1000*/  FMUL R3, R3, UR5 ;  /* 0x0000000503037c20 */ /* 0x004fe20008400000 */
[----:B---3--:R-:W-:Y:S01]  /*1010*/  UISETP.GE.AND UP2, UPT, UR21, 0x1, UPT ;  /* 0x000000011500788c */ /* 0x008fe2000bf46270 */
[----:B----4-:R-:W-:Y:S01]  /*1020*/  I2FP.F32.U32 R2, UR8 ;  /* 0x0000000800027c45 */ /* 0x010fe20008201000 */
[----:B------:R-:W-:Y:S01]  /*1030*/  UMOV UR16, UR7 ;  /* 0x0000000700107c82 */ /* 0x000fe20008000000 */
[----:B------:R-:W-:-:S02]  /*1040*/  UMOV UR20, UR8 ;  /* 0x0000000800147c82 */ /* 0x000fc40008000000 */
[----:B------:R-:W2:Y:S01]  /*1050*/  F2I.U32.TRUNC.NTZ R3, R3 ;  /* 0x0000000300037305 */ /* 0x000ea2000020f000 */
[----:B------:R-:W-:Y:S01]  /*1060*/  FMUL R2, R2, UR4 ;  /* 0x0000000402027c20 */ /* 0x000fe20008400000 */
[----:B------:R-:W-:-:S06]  /*1070*/  USHF.L.U32 UR28, UR9, 0xa, URZ ;  /* 0x0000000a091c7899 */ /* 0x000fcc00080006ff */
[----:B------:R-:W3:Y:S01]  /*1080*/  F2I.U32.TRUNC.NTZ R2, R2 ;  /* 0x0000000200027305 */ /* 0x000ee2000020f000 */
[----:B--2---:R-:W-:Y:S02]  /*1090*/  R2UR UR4, R3 ;  /* 0x00000000030472ca */ /* 0x004fe400000e0000 */
[----:B---3--:R-:W-:Y:S02]  /*10a0*/  R2UR UR6, R2 ;  /* 0x00000000020672ca */ /* 0x008fe400000e0000 */
[----:B------:R-:W-:-:S09]  /*10b0*/  PRMT R2, RZ, 0x7610, R2 ;  /* 0x00007610ff027816 */ /* 0x000fd20000000002 */
[----:B------:R-:W-:-:S04]  /*10c0*/  UIADD3 UR5, UPT, UPT, -UR4, URZ, URZ ;  /* 0x000000ff04057290 */ /* 0x000fc8000fffe1ff */
[----:B------:R-:W-:Y:S02]  /*10d0*/  UIMAD UR62, UR62, UR5, UR7 ;  /* 0x000000053e3e72a4 */ /* 0x000fe4000f8e0207 */
[----:B------:R-:W-:-:S04]  /*10e0*/  UIADD3 UR4, UPT, UPT, -UR6, URZ, URZ ;  /* 0x000000ff06047290 */ /* 0x000fc8000fffe1ff */
[----:B------:R-:W-:Y:S01]  /*10f0*/  UIMAD UR59, UR59, UR4, UR8 ;  /* 0x000000043b3b72a4 */ /* 0x000fe2000f8e0208 */
[----:B-1----:R-:W-:Y:S11]  /*1100*/  BRA.U UP4, `(.L_x_18) ;  /* 0x0000000104787547 */ /* 0x002ff6000b800000 */
[----:B------:R-:W-:Y:S02]  /*1110*/  UISETP.NE.AND UP0, UPT, UR59, 0x1, UPT ;  /* 0x000000013b00788c */ /* 0x000fe4000bf05270 */
[----:B------:R-:W-:Y:S02]  /*1120*/  UISETP.NE.AND UP1, UPT, UR59, 0x2, UPT ;  /* 0x000000023b00788c */ /* 0x000fe4000bf25270 */
[----:B------:R-:W-:Y:S02]  /*1130*/  USEL UR5, URZ, 0x2, UP0 ;  /* 0x00000002ff057887 */ /* 0x000fe40008000000 */
[----:B------:R-:W-:Y:S02]  /*1140*/  UISETP.NE.AND UP0, UPT, UR59, 0x3, UPT ;  /* 0x000000033b00788c */ /* 0x000fe4000bf05270 */
[----:B------:R-:W-:Y:S02]  /*1150*/  USEL UR4, URZ, 0x4, UP1 ;  /* 0x00000004ff047887 */ /* 0x000fe40008800000 */
[----:B------:R-:W-:-:S02]  /*1160*/  UISETP.NE.AND UP1, UPT, UR59, 0x4, UPT ;  /* 0x000000043b00788c */ /* 0x000fc4000bf25270 */
[----:B------:R-:W-:Y:S02]  /*1170*/  USEL UR7, URZ, 0x8, UP0 ;  /* 0x00000008ff077887 */ /* 0x000fe40008000000 */
[----:B------:R-:W-:Y:S02]  /*1180*/  UISETP.NE.AND UP0, UPT, UR59, 0x5, UPT ;  /* 0x000000053b00788c */ /* 0x000fe4000bf05270 */
[----:B------:R-:W-:Y:S02]  /*1190*/  USEL UR6, URZ, 0x10, UP1 ;  /* 0x00000010ff067887 */ /* 0x000fe40008800000 */
[----:B------:R-:W-:Y:S02]  /*11a0*/  UISETP.NE.AND UP1, UPT, UR59, 0x6, UPT ;  /* 0x000000063b00788c */ /* 0x000fe4000bf25270 */
[----:B------:R-:W-:Y:S02]  /*11b0*/  USEL UR11, URZ, 0x20, UP0 ;  /* 0x00000020ff0b7887 */ /* 0x000fe40008000000 */
[----:B------:R-:W-:-:S02]  /*11c0*/  UISETP.NE.AND UP0, UPT, UR59, 0x7, UPT ;  /* 0x000000073b00788c */ /* 0x000fc4000bf05270 */
[----:B------:R-:W-:Y:S02]  /*11d0*/  USEL UR12, URZ, 0x40, UP1 ;  /* 0x00000040ff0c7887 */ /* 0x000fe40008800000 */
[----:B------:R-:W-:Y:S02]  /*11e0*/  UISETP.NE.AND UP1, UPT, UR59, URZ, UPT ;  /* 0x000000ff3b00728c */ /* 0x000fe4000bf25270 */
[----:B------:R-:W-:Y:S02]  /*11f0*/  USEL UR13, URZ, 0x80, UP0 ;  /* 0x00000080ff0d7887 */ /* 0x000fe40008000000 */
[----:B------:R-:W-:Y:S02]  /*1200*/  UISETP.NE.AND UP0, UPT, UR62, URZ, UPT ;  /* 0x000000ff3e00728c */ /* 0x000fe4000bf05270 */
[----:B------:R-:W-:Y:S02]  /*1210*/  UISETP.EQ.OR UP1, UPT, UR62, URZ, !UP1 ;  /* 0x000000ff3e00728c */ /* 0x000fe4000cf22670 */
[----:B------:R-:W-:-:S02]  /*1220*/  USEL UR9, UR5, 0x2, UP0 ;  /* 0x0000000205097887 */ /* 0x000fc40008000000 */
[----:B------:R-:W-:Y:S02]  /*1230*/  USEL UR4, UR4, 0x4, UP0 ;  /* 0x0000000404047887 */ /* 0x000fe40008000000 */
[----:B------:R-:W-:Y:S02]  /*1240*/  USEL UR5, URZ, 0x1, !UP1 ;  /* 0x00000001ff057887 */ /* 0x000fe4000c800000 */
[----:B------:R-:W-:Y:S02]  /*1250*/  USEL UR10, UR7, 0x8, UP0 ;  /* 0x00000008070a7887 */ /* 0x000fe40008000000 */
[----:B------:R-:W-:Y:S02]  /*1260*/  USEL UR8, UR6, 0x10, UP0 ;  /* 0x0000001006087887 */ /* 0x000fe40008000000 */
[----:B------:R-:W-:Y:S02]  /*1270*/  UIADD3 UR4, UPT, UPT, UR4, UR9, UR5 ;  /* 0x0000000904047290 */ /* 0x000fe4000fffe005 */
[----:B------:R-:W-:-:S02]  /*1280*/  USEL UR7, UR11, 0x20, UP0 ;  /* 0x000000200b077887 */ /* 0x000fc40008000000 */
[----:B------:R-:W-:Y:S02]  /*1290*/  USEL UR6, UR12, 0x40, UP0 ;  /* 0x000000400c067887 */ /* 0x000fe40008000000 */
[----:B------:R-:W-:Y:S02]  /*12a0*/  UIADD3 UR4, UPT, UPT, UR8, UR10, UR4 ;  /* 0x0000000a08047290 */ /* 0x000fe4000fffe004 */
[----:B------:R-:W-:Y:S02]  /*12b0*/  USEL UR5, UR13, 0x80, UP0 ;  /* 0x000000800d057887 */ /* 0x000fe40008000000 */
[----:B------:R-:W-:-:S04]  /*12c0*/  UIADD3 UR4, UPT, UPT, UR6, UR7, UR4 ;  /* 0x0000000706047290 */ /* 0x000fc8000fffe004 */
[----:B------:R-:W-:-:S06]  /*12d0*/  UIADD3 UR4, UPT, UPT, UR4, UR5, URZ ;  /* 0x0000000504047290 */ /* 0x000fcc000fffe0ff */
[----:B------:R-:W-:Y:S02]  /*12e0*/  MOV R2, UR4 ;  /* 0x0000000400027c02 */ /* 0x000fe40008000f00 */
.L_x_18:
[----:B------:R-:W-:Y:S05]  /*12f0*/  BRA.U !UP2, `(.L_x_19) ;  /* 0x000000010ad47547 */ /* 0x000fea000b800000 */
[----:B------:R-:W1:Y:S01]  /*1300*/  LDCU.128 UR12, c[0x0][0xb10] ;  /* 0x00016200ff0c77ac */ /* 0x000e620008000c00 */
[----:B------:R-:W2:Y:S01]  /*1310*/  LDCU UR6, c[0x0][0x370] ;  /* 0x00006e00ff0677ac */ /* 0x000ea20008000800 */
[----:B------:R-:W3:Y:S01]  /*1320*/  LDCU UR5, c[0x0][0x374] ;  /* 0x00006e80ff0577ac */ /* 0x000ee20008000800 */
[----:B------:R-:W4:Y:S01]  /*1330*/  LDCU UR26, c[0x0][0xb0c] ;  /* 0x00016180ff1a77ac */ /* 0x000f220008000800 */
[----:B------:R-:W4:Y:S01]  /*1340*/  LDCU UR4, c[0x0][0xb20] ;  /* 0x00016400ff0477ac */ /* 0x000f220008000800 */
[----:B------:R-:W4:Y:S01]  /*1350*/  LDCU.64 UR8, c[0x0][0xb28] ;  /* 0x00016500ff0877ac */ /* 0x000f220008000a00 */
[----:B-1----:R-:W-:Y:S02]  /*1360*/  UISETP.NE.AND UP0, UPT, UR14, 0x1, UPT ;  /* 0x000000010e00788c */ /* 0x002fe4000bf05270 */
[----:B---3--:R-:W-:Y:S02]  /*1370*/  UIMAD.WIDE.U32 UR10, UR5, UR15, URZ ;  /* 0x0000000f050a72a5 */ /* 0x008fe4000f8e00ff */
[----:B--2---:R-:W-:-:S02]  /*1380*/  UIMAD.WIDE.U32 UR22, UR6, UR12, URZ ;  /* 0x0000000c061672a5 */ /* 0x004fc4000f8e00ff */
[----:B----4-:R-:W-:Y:S02]  /*1390*/  UISETP.NE.AND UP1, UPT, UR26, 0x1, UPT ;  /* 0x000000011a00788c */ /* 0x010fe4000bf25270 */
[----:B------:R-:W-:Y:S01]  /*13a0*/  UISETP.NE.AND UP2, UPT, UR21, 0x1, UPT ;  /* 0x000000011500788c */ /* 0x000fe2000bf45270 */
[----:B------:R-:W-:Y:S02]  /*13b0*/  UMOV UR10, UR11 ;  /* 0x0000000b000a7c82 */ /* 0x000fe40008000000 */
[----:B------:R-:W-:Y:S01]  /*13c0*/  UMOV UR22, UR23 ;  /* 0x0000001700167c82 */ /* 0x000fe20008000000 */
[----:B------:R-:W-:Y:S02]  /*13d0*/  @UP0 USHF.R.U32.HI UR5, URZ, UR4, UR10 ;  /* 0x00000004ff050299 */ /* 0x000fe4000801160a */
[----:B------:R-:W-:Y:S02]  /*13e0*/  UIMAD.WIDE.U32 UR24, UR20, UR15, URZ ;  /* 0x0000000f141872a5 */ /* 0x000fe4000f8e00ff */
[----:B------:R-:W-:-:S02]  /*13f0*/  UIMAD.WIDE.U32 UR10, UR5, UR8, URZ ;  /* 0x00000008050a72a5 */ /* 0x000fc4000f8e00ff */
[----:B------:R-:W-:Y:S02]  /*1400*/  @UP1 USHF.R.U32.HI UR6, URZ, UR13, UR22 ;  /* 0x0000000dff061299 */ /* 0x000fe40008011616 */
[----:B------:R-:W-:Y:S02]  /*1410*/  UIMAD.WIDE.U32 UR18, UR16, UR12, URZ ;  /* 0x0000000c101272a5 */ /* 0x000fe4000f8e00ff */
[----:B------:R-:W-:Y:S01]  /*1420*/  UIMAD.WIDE.U32 UR22, UR6, UR8, URZ ;  /* 0x00000008061672a5 */ /* 0x000fe2000f8e00ff */
[----:B------:R-:W-:Y:S01]  /*1430*/  UMOV UR24, UR25 ;  /* 0x0000001900187c82 */ /* 0x000fe20008000000 */
[----:B------:R-:W-:Y:S01]  /*1440*/  UMOV UR10, UR11 ;  /* 0x0000000b000a7c82 */ /* 0x000fe20008000000 */
[----:B------:R-:W-:Y:S02]  /*1450*/  USHF.R.U32.HI UR24, URZ, UR4, UR24 ;  /* 0x00000004ff187299 */ /* 0x000fe40008011618 */
[----:B------:R-:W-:Y:S02]  /*1460*/  @UP2 USHF.R.U32.HI UR5, URZ, UR9, UR10 ;  /* 0x00000009ff052299 */ /* 0x000fe4000801160a */
[----:B------:R-:W-:Y:S01]  /*1470*/  UMOV UR7, UR23 ;  /* 0x0000001700077c82 */ /* 0x000fe20008000000 */
[----:B------:R-:W-:Y:S01]  /*1480*/  UMOV UR18, UR19 ;  /* 0x0000001300127c82 */ /* 0x000fe20008000000 */
[----:B------:R-:W-:-:S02]  /*1490*/  @UP2 USHF.R.U32.HI UR6, URZ, UR9, UR7 ;  /* 0x00000009ff062299 */ /* 0x000fc40008011607 */
[----:B------:R-:W-:Y:S02]  /*14a0*/  USHF.R.U32.HI UR13, URZ, UR13, UR18 ;  /* 0x0000000dff0d7299 */ /* 0x000fe40008011612 */
[----:B------:R-:W-:Y:S02]  /*14b0*/  USEL UR4, UR20, UR24, !UP0 ;  /* 0x0000001814047287 */ /* 0x000fe4000c000000 */
[----:B------:R-:W-:Y:S02]  /*14c0*/  UIMAD UR7, UR5, UR21, URZ ;  /* 0x00000015050772a4 */ /* 0x000fe4000f8e02ff */
[----:B------:R-:W-:Y:S02]  /*14d0*/  USEL UR5, UR16, UR13, !UP1 ;  /* 0x0000000d10057287 */ /* 0x000fe4000c800000 */
[----:B------:R-:W-:Y:S02]  /*14e0*/  UIMAD UR12, UR6, UR21, URZ ;  /* 0x00000015060c72a4 */ /* 0x000fe4000f8e02ff */
[----:B------:R-:W-:-:S02]  /*14f0*/  UISETP.GE.AND UP0, UPT, UR4, UR7, UPT ;  /* 0x000000070400728c */ /* 0x000fc4000bf06270 */
[----:B------:R-:W-:Y:S02]  /*1500*/  UIMAD.WIDE.U32 UR10, UR4, UR8, URZ ;  /* 0x00000008040a72a5 */ /* 0x000fe4000f8e00ff */
[----:B------:R-:W-:Y:S02]  /*1510*/  UISETP.GE.OR UP0, UPT, UR5, UR12, UP0 ;  /* 0x0000000c0500728c */ /* 0x000fe40008706670 */
[----:B------:R-:W-:Y:S02]  /*1520*/  UIMAD.WIDE.U32 UR12, UR5, UR8, URZ ;  /* 0x00000008050c72a5 */ /* 0x000fe4000f8e00ff */
[----:B------:R-:W-:Y:S01]  /*1530*/  UIADD3 UR10, UPT, UPT, -UR4, URZ, URZ ;  /* 0x000000ff040a7290 */ /* 0x000fe2000fffe1ff */
[----:B------:R-:W-:Y:S01]  /*1540*/  UMOV UR8, UR11 ;  /* 0x0000000b00087c82 */ /* 0x000fe20008000000 */
[----:B------:R-:W-:Y:S02]  /*1550*/  UIADD3 UR11, UPT, UPT, -UR5, URZ, URZ ;  /* 0x000000ff050b7290 */ /* 0x000fe4000fffe1ff */
[----:B------:R-:W-:-:S03]  /*1560*/  USHF.R.U32.HI UR8, URZ, UR9, UR8 ;  /* 0x00000009ff087299 */ /* 0x000fc60008011608 */
[----:B------:R-:W-:Y:S01]  /*1570*/  @!UP0 UMOV UR7, UR13 ;  /* 0x0000000d00078c82 */ /* 0x000fe20008000000 */
[----:B------:R-:W-:Y:S02]  /*1580*/  UIMAD UR20, UR14, UR10, UR20 ;  /* 0x0000000a0e1472a4 */ /* 0x000fe4000f8e0214 */
[----:B------:R-:W-:Y:S02]  /*1590*/  USEL UR8, UR4, UR8, !UP2 ;  /* 0x0000000804087287 */ /* 0x000fe4000d000000 */
[----:B------:R-:W-:Y:S02]  /*15a0*/  @!UP0 USHF.R.U32.HI UR7, URZ, UR9, UR7 ;  /* 0x00000009ff078299 */ /* 0x000fe40008011607 */
[----:B------:R-:W-:Y:S02]  /*15b0*/  UIADD3 UR9, UPT, UPT, -UR8, URZ, URZ ;  /* 0x000000ff08097290 */ /* 0x000fe4000fffe1ff */
[----:B------:R-:W-:Y:S02]  /*15c0*/  @!UP0 USEL UR7, UR5, UR7, !UP2 ;  /* 0x0000000705078287 */ /* 0x000fe4000d000000 */
[----:B------:R-:W-:-:S02]  /*15d0*/  UIMAD UR9, UR21, UR9, UR4 ;  /* 0x00000009150972a4 */ /* 0x000fc4000f8e0204 */
[----:B------:R-:W-:Y:S02]  /*15e0*/  @!UP0 UIADD3 UR8, UPT, UPT, UR8, -UR7, URZ ;  /* 0x8000000708088290 */ /* 0x000fe4000fffe0ff */
[----:B------:R-:W-:Y:S02]  /*15f0*/  @!UP0 UIMAD UR6, UR9, UR6, UR7 ;  /* 0x00000006090682a4 */ /* 0x000fe4000f8e0207 */
[----:B------:R-:W-:Y:S02]  /*1600*/  @!UP0 UIMAD UR4, UR8, UR21, UR5 ;  /* 0x00000015080482a4 */ /* 0x000fe4000f8e0205 */
[----:B------:R-:W-:Y:S02]  /*1610*/  UIMAD UR16, UR26, UR11, UR16 ;  /* 0x0000000b1a1072a4 */ /* 0x000fe4000f8e0210 */
[----:B------:R-:W-:Y:S01]  /*1620*/  UIMAD UR20, UR4, UR14, UR20 ;  /* 0x0000000e041472a4 */ /* 0x000fe2000f8e0214 */
[----:B------:R-:W-:Y:S02]  /*1630*/  @!UP0 UMOV UR5, UR6 ;  /* 0x0000000600058c82 */ /* 0x000fe40008000000 */
[----:B------:R-:W-:-:S12]  /*1640*/  UIMAD UR16, UR5, UR26, UR16 ;  /* 0x0000001a051072a4 */ /* 0x000fd8000f8e0210 */
.L_x_19:
[----:B------:R-:W-:Y:S02]  /*1650*/  UISETP.NE.AND UP1, UPT, UR27, 0x1, UPT ;  /* 0x000000011b00788c */ /* 0x000fe4000bf25270 */
[----:B------:R-:W-:Y:S02]  /*1660*/  UISETP.NE.AND UP0, UPT, UR17, 0x2, UPT ;  /* 0x000000021100788c */ /* 0x000fe4000bf05270 */
[----:B------:R-:W-:-:S05]  /*1670*/  ULOP3.LUT UR28, UR28, 0x1c00, URZ, 0xc0, !UPT ;  /* 0x00001c001c1c7892 */ /* 0x000fca000f8ec0ff */
[----:B------:R-:W-:Y:S07]  /*1680*/  BRA.U UP1, `(.L_x_20) ;  /* 0x0000000101447547 */ /* 0x000fee000b800000 */
[----:B------:R-:W1:Y:S01]  /*1690*/  LDCU.128 UR8, c[0x0][0xb10] ;  /* 0x00016200ff0877ac */ /* 0x000e620008000c00 */
[----:B------:R-:W2:Y:S01]  /*16a0*/  LDCU UR12, c[0x0][0xb0c] ;  /* 0x00016180ff0c77ac */ /* 0x000ea20008000800 */
[----:B------:R-:W3:Y:S01]  /*16b0*/  LDCU UR13, c[0x0][0xb20] ;  /* 0x00016400ff0d77ac */ /* 0x000ee20008000800 */
[----:B-1----:R-:W-:Y:S02]  /*16c0*/  UIMAD.WIDE.U32 UR6, UR16, UR8, URZ ;  /* 0x00000008100672a5 */ /* 0x002fe4000f8e00ff */
[----:B------:R-:W-:Y:S02]  /*16d0*/  UIMAD.WIDE.U32 UR4, UR20, UR11, URZ ;  /* 0x0000000b140472a5 */ /* 0x000fe4000f8e00ff */
[----:B--2---:R-:W-:Y:S02]  /*16e0*/  UISETP.NE.AND UP2, UPT, UR12, 0x1, UPT ;  /* 0x000000010c00788c */ /* 0x004fe4000bf45270 */
[----:B------:R-:W-:Y:S01]  /*16f0*/  UISETP.NE.AND UP1, UPT, UR10, 0x1, UPT ;  /* 0x000000010a00788c */ /* 0x000fe2000bf25270 */
[----:B------:R-:W-:-:S02]  /*1700*/  UMOV UR6, UR7 ;  /* 0x0000000700067c82 */ /* 0x000fc40008000000 */
[----:B------:R-:W-:Y:S01]  /*1710*/  UMOV UR4, UR5 ;  /* 0x0000000500047c82 */ /* 0x000fe20008000000 */
[----:B------:R-:W-:Y:S02]  /*1720*/  USHF.R.U32.HI UR6, URZ, UR9, UR6 ;  /* 0x00000009ff067299 */ /* 0x000fe40008011606 */
[----:B---3--:R-:W-:Y:S02]  /*1730*/  USHF.R.U32.HI UR4, URZ, UR13, UR4 ;  /* 0x0000000dff047299 */ /* 0x008fe40008011604 */
[----:B------:R-:W-:Y:S02]  /*1740*/  USEL UR5, UR16, UR6, !UP2 ;  /* 0x0000000610057287 */ /* 0x000fe4000d000000 */
[----:B------:R-:W-:-:S04]  /*1750*/  USEL UR4, UR20, UR4, !UP1 ;  /* 0x0000000414047287 */ /* 0x000fc8000c800000 */
[----:B------:R-:W-:Y:S02]  /*1760*/  UIADD3 UR6, UPT, UPT, UR5, -UR4, URZ ;  /* 0x8000000405067290 */ /* 0x000fe4000fffe0ff */
[----:B------:R-:W-:Y:S02]  /*1770*/  UIADD3 UR4, UPT, UPT, -UR5, UR4, URZ ;  /* 0x0000000405047290 */ /* 0x000fe4000fffe1ff */
[----:B------:R-:W-:Y:S02]  /*1780*/  UIMAD UR20, UR6, UR10, UR20 ;  /* 0x0000000a061472a4 */ /* 0x000fe4000f8e0214 */
[----:B------:R-:W-:-:S12]  /*1790*/  UIMAD UR16, UR4, UR12, UR16 ;  /* 0x0000000c041072a4 */ /* 0x000fd8000f8e0210 */
.L_x_20:
[----:B------:R-:W-:Y:S05]  /*17a0*/  BRA.U !UP5, `(.L_x_21) ;  /* 0x000000010d0c7547 */ /* 0x000fea000b800000 */
[----:B------:R-:W-:Y:S01]  /*17b0*/  UCGABAR_WAIT ;  /* 0x0000000000007dc7 */ /* 0x000fe20008000000 */
[----:B------:R-:W-:Y:S01]  /*17c0*/  CCTL.IVALL ;  /* 0x00000000ff00798f */ /* 0x000fe20002000000 */
[----:B------:R-:W-:Y:S05]  /*17d0*/  BRA `(.L_x_22) ;  /* 0x0000000000047947 */ /* 0x000fea0003800000 */
.L_x_21:
[----:B------:R-:W-:Y:S06]  /*17e0*/  BAR.SYNC.DEFER_BLOCKING 0x0 ;  /* 0x0000000000007b1d */ /* 0x000fec0000010000 */
.L_x_22:
[----:B------:R-:W-:Y:S05]  /*17f0*/  BRA.U UP0, `(.L_x_23) ;  /* 0x0000001500447547 */ /* 0x000fea000b800000 */
[----:B------:R-:W1:Y:S01]  /*1800*/  LDCU UR6, c[0x0][0x38c] ;  /* 0x00007180ff0677ac */ /* 0x000e620008000800 */
[----:B------:R-:W2:Y:S01]  /*1810*/  S2UR UR8, SR_CgaCtaId ;  /* 0x00000000000879c3 */ /* 0x000ea20000008800 */
[----:B------:R-:W-:Y:S01]  /*1820*/  PLOP3.LUT P1, PT, PT, PT, UP3, 0x80, 0x8 ;  /* 0x000000000008781c */ /* 0x000fe20003f2f038 */
[----:B------:R-:W-:Y:S01]  /*1830*/  IMAD.MOV.U32 R12, RZ, RZ, 0x1 ;  /* 0x00000001ff0c7424 */ /* 0x000fe200078e00ff */
[----:B------:R-:W-:Y:S01]  /*1840*/  UMOV UR7, 0x400 ;  /* 0x0000040000077882 */ /* 0x000fe20000000000 */
[----:B------:R-:W-:Y:S01]  /*1850*/  UISETP.NE.AND UP1, UPT, UR17, URZ, UPT ;  /* 0x000000ff1100728c */ /* 0x000fe2000bf25270 */
[----:B------:R-:W-:Y:S02]  /*1860*/  ISETP.EQ.OR P2, PT, R0, RZ, P3 ;  /* 0x000000ff0000720c */ /* 0x000fe40001f42670 */
[----:B------:R-:W-:Y:S02]  /*1870*/  CS2R R10, SRZ ;  /* 0x00000000000a7805 */ /* 0x000fe4000001ff00 */
[----:B------:R-:W-:Y:S01]  /*1880*/  PLOP3.LUT P1, PT, P1, PT, PT, 0x8, 0x80 ;  /* 0x000000000080781c */ /* 0x000fe20000f2e170 */
[----:B------:R-:W-:Y:S01]  /*1890*/  IMAD.MOV.U32 R9, RZ, RZ, RZ ;  /* 0x000000ffff097224 */ /* 0x000fe200078e00ff */
[----:B------:R-:W3:Y:S01]  /*18a0*/  LDCU UR40, c[0x0][0x370] ;  /* 0x00006e00ff2877ac */ /* 0x000ee20008000800 */
[----:B------:R-:W-:Y:S01]  /*18b0*/  IMAD.MOV.U32 R8, RZ, RZ, 0x1 ;  /* 0x00000001ff087424 */ /* 0x000fe200078e00ff */
[----:B------:R-:W4:Y:S01]  /*18c0*/  LDCU.64 UR26, c[0x0][0x348] ;  /* 0x00006900ff1a77ac */ /* 0x000f220008000a00 */
[----:B-1----:R-:W-:-:S02]  /*18d0*/  UIADD3 UR5, UPT, UPT, UR6, 0x7f, URZ ;  /* 0x0000007f06057890 */ /* 0x002fc4000fffe0ff */
[----:B------:R-:W-:Y:S02]  /*18e0*/  USHF.R.U32.HI UR45, URZ, 0x7, UR28 ;  /* 0x00000007ff2d7899 */ /* 0x000fe4000801161c */
[----:B------:R-:W-:Y:S02]  /*18f0*/  USHF.R.S32.HI UR4, URZ, 0x1f, UR5 ;  /* 0x0000001fff047899 */ /* 0x000fe40008011405 */
[----:B------:R-:W-:Y:S02]  /*1900*/  UIADD3 UR46, UPT, UPT, UR6, 0xfe, URZ ;  /* 0x000000fe062e7890 */ /* 0x000fe4000fffe0ff */
[----:B------:R-:W-:Y:S02]  /*1910*/  ULEA.HI UR4, UR4, UR5, URZ, 0x7 ;  /* 0x0000000504047291 */ /* 0x000fe4000f8f38ff */
[----:B--2---:R-:W-:Y:S02]  /*1920*/  ULEA UR7, UR8, UR7, 0x18 ;  /* 0x0000000708077291 */ /* 0x004fe4000f8ec0ff */
[----:B------:R-:W-:-:S02]  /*1930*/  USHF.R.S32.HI UR43, URZ, 0x7, UR4 ;  /* 0x00000007ff2b7899 */ /* 0x000fc40008011404 */
[----:B------:R-:W-:Y:S02]  /*1940*/  UIADD3 UR4, UPT, UPT, UR6, -0x1, URZ ;  /* 0xffffffff06047890 */ /* 0x000fe4000fffe0ff */
[----:B------:R-:W-:Y:S02]  /*1950*/  UISETP.LT.U32.AND UP0, UPT, UR43, 0x8, UPT ;  /* 0x000000082b00788c */ /* 0x000fe4000bf01070 */
[----:B------:R-:W-:Y:S02]  /*1960*/  UISETP.GE.U32.AND UP2, UPT, UR4, -0xff, UPT ;  /* 0xffffff010400788c */ /* 0x000fe4000bf46070 */
[----:B------:R-:W-:Y:S01]  /*1970*/  USEL UR41, UR43, 0x8, UP0 ;  /* 0x000000082b297887 */ /* 0x000fe20008000000 */
[----:B------:R-:W1:Y:S03]  /*1980*/  LDCU UR39, c[0x0][0x374] ;  /* 0x00006e80ff2777ac */ /* 0x000e660008000800 */
[----:B------:R-:W-:-:S02]  /*1990*/  UIADD3 UR21, UPT, UPT, UR41, -0x1, URZ ;  /* 0xffffffff29157890 */ /* 0x000fc4000fffe0ff */
[----:B------:R-:W-:-:S03]  /*19a0*/  USEL UR24, UR38, 0x2, UP1 ;  /* 0x0000000226187887 */ /* 0x000fc60008800000 */
[----:B------:R-:W-:Y:S02]  /*19b0*/  @UP2 UIADD3 UR21, UPT, UPT, UR41, URZ, URZ ;  /* 0x000000ff29152290 */ /* 0x000fe4000fffe0ff */
[----:B------:R-:W-:Y:S02]  /*19c0*/  UIADD3 UR29, UPT, UPT, UR7, 0x4400, UR28 ;  /* 0x00004400071d7890 */ /* 0x000fe4000fffe01c */
[----:B------:R-:W-:Y:S02]  /*19d0*/  UIADD3 UR44, UPT, UPT, UR43, -UR41, URZ ;  /* 0x800000292b2c7290 */ /* 0x000fe4000fffe0ff */
[----:B------:R-:W-:Y:S01]  /*19e0*/  UIADD3 UR21, UPT, UPT, UR21, 0x1, URZ ;  /* 0x0000000115157890 */ /* 0x000fe2000fffe0ff */
[----:B---34-:R-:W-:-:S11]  /*19f0*/  UMOV UR5, URZ ;  /* 0x000000ff00057c82 */ /* 0x018fd60008000000 */
.L_x_43:
[----:B------:R-:W2:Y:S02]  /*1a00*/  S2UR UR4, SR_CgaCtaId ;  /* 0x00000000000479c3 */ /* 0x000ea40000008800 */
[----:B--2---:R-:W-:-:S09]  /*1a10*/  UISETP.NE.AND UP0, UPT, UR4, URZ, UPT ;  /* 0x000000ff0400728c */ /* 0x004fd2000bf05270 */
[----:B-1----:R-:W-:Y:S05]  /*1a20*/  BRA.U UP0, `(.L_x_24) ;  /* 0x0000000100287547 */ /* 0x002fea000b800000 */
[----:B------:R-:W-:Y:S02]  /*1a30*/  LEA R0, R9, UR7, 0x3 ;  /* 0x0000000709007c11 */ /* 0x000fe4000f8e18ff */
[----:B------:R-:W-:-:S04]  /*1a40*/  SHF.L.U32 R3, R8, 0x1f, RZ ;  /* 0x0000001f08037819 */ /* 0x000fc800000006ff */
[----:B------:R-:W2:Y:S02]  /*1a50*/  SYNCS.PHASECHK.TRANS64.TRYWAIT P0, [R0+URZ+0x120], R3 ;  /* 0x00012003000075a7 */ /* 0x000ea400080011ff */
[----:B--2---:R-:W-:Y:S05]  /*1a60*/  @!P0 BRA `(.L_x_25) ;  /* 0x0000006000808947 */ /* 0x004fea0003800000 */
.L_x_117:
[----:B------:R3:W-:Y:S01]  /*1a70*/  SYNCS.ARRIVE.TRANS64.A1T0 RZ, [R0+URZ+0x110], RZ ;  /* 0x000110ff00ff79a7 */ /* 0x0007e200081000ff */
[----:B------:R-:W-:-:S05]  /*1a80*/  VIADD R9, R9, 0x1 ;  /* 0x0000000109097836 */ /* 0x000fca0000000000 */
[----:B------:R-:W-:-:S04]  /*1a90*/  ISETP.NE.AND P0, PT, R9, 0x2, PT ;  /* 0x000000020900780c */ /* 0x000fc80003f05270 */
[----:B--2---:R-:W-:Y:S02]  /*1aa0*/  SEL R3, RZ, 0x1, P0 ;  /* 0x00000001ff037807 */ /* 0x004fe40000000000 */
[----:B------:R-:W-:Y:S02]  /*1ab0*/  SEL R9, R9, RZ, P0 ;  /* 0x000000ff09097207 */ /* 0x000fe40000000000 */
[----:B------:R-:W-:-:S07]  /*1ac0*/  LOP3.LUT R8, R8, R3, RZ, 0x3c, !PT ;  /* 0x0000000308087212 */ /* 0x000fce00078e3cff */
.L_x_24:
[----:B------:R-:W-:Y:S01]  /*1ad0*/  ULEA UR4, UR5, UR7, 0x3 ;  /* 0x0000000705047291 */ /* 0x000fe2000f8e18ff */
[----:B---3--:R-:W-:Y:S01]  /*1ae0*/  SHF.L.U32 R0, R12, 0x1f, RZ ;  /* 0x0000001f0c007819 */ /* 0x008fe200000006ff */
[----:B------:R-:W-:Y:S02]  /*1af0*/  UISETP.GE.U32.AND UP0, UPT, UR46, 0xff, UPT ;  /* 0x000000ff2e00788c */ /* 0x000fe4000bf06070 */
[----:B------:R-:W-:Y:S02]  /*1b00*/  USHF.L.U32 UR11, UR20, 0x7, URZ ;  /* 0x00000007140b7899 */ /* 0x000fe400080006ff */
[----:B------:R-:W-:Y:S01]  /*1b10*/  ULEA UR35, UR16, UR45, 0x6 ;  /* 0x0000002d10237291 */ /* 0x000fe2000f8e30ff */
[----:B------:R-:W-:Y:S02]  /*1b20*/  UMOV UR13, URZ ;  /* 0x000000ff000d7c82 */ /* 0x000fe40008000000 */
[----:B------:R2:W3:Y:S02]  /*1b30*/  SYNCS.PHASECHK.TRANS64.TRYWAIT P0, [UR4+0x40], R0 ;  /* 0x00004000ff0075a7 */ /* 0x0004e40008001104 */
[----:B------:R-:W-:Y:S07]  /*1b40*/  BRA.U !UP0, `(.L_x_26) ;  /* 0x0000000108bc7547 */ /* 0x000fee000b800000 */
[----:B------:R-:W-:Y:S01]  /*1b50*/  UMOV UR6, URZ ;  /* 0x000000ff00067c82 */ /* 0x000fe20008000000 */
[----:B------:R-:W-:-:S05]  /*1b60*/  UMOV UR4, UR5 ;  /* 0x0000000500047c82 */ /* 0x000fca0008000000 */
.L_x_32:
[----:B------:R-:W-:Y:S01]  /*1b70*/  ULEA UR33, UR4, UR7, 0x3 ;  /* 0x0000000704217291 */ /* 0x000fe2000f8e18ff */
[----:B---3--:R-:W-:Y:S01]  /*1b80*/  @!P3 MOV R2, 0x6000 ;  /* 0x000060000002b802 */ /* 0x008fe20000000f00 */
[----:B-1-3--:R-:W-:Y:S10]  /*1b90*/  @P0 BRA `(.L_x_27) ;  /* 0x00000000000c0947 */ /* 0x00aff40003800000 */
[----:B------:R-:W-:-:S04]  /*1ba0*/  SHF.L.U32 R3, R12, 0x1f, RZ ;  /* 0x0000001f0c037819 */ /* 0x000fc800000006ff */
[----:B------:R-:W3:Y:S02]  /*1bb0*/  SYNCS.PHASECHK.TRANS64.TRYWAIT P0, [UR33+0x40], R3 ;  /* 0x00004003ff0075a7 */ /* 0x000ee40008001121 */
[----:B---3--:R-:W-:Y:S05]  /*1bc0*/  @!P0 BRA `(.L_x_28) ;  /* 0x00000060003c8947 */ /* 0x008fea0003800000 */
.L_x_27:
[----:B------:R3:W-:Y:S01]  /*1bd0*/  @!P3 SYNCS.ARRIVE.TRANS64 RZ, [UR33], R2 ;  /* 0x00000002ffffb9a7 */ /* 0x0007e20008000021 */
[----:B------:R-:W-:-:S04]  /*1be0*/  ULOP3.LUT UR5, UR24, 0x2, URZ, 0xfc, !UPT ;  /* 0x0000000218057892 */ /* 0x000fc8000f8efcff */
[----:B------:R-:W-:-:S09]  /*1bf0*/  UISETP.NE.AND UP0, UPT, UR5, 0x2, UPT ;  /* 0x000000020500788c */ /* 0x000fd2000bf05270 */
[----:B------:R-:W-:Y:S05]  /*1c00*/  BRA.U UP0, `(.L_x_29) ;  /* 0x0000000100047547 */ /* 0x000fea000b800000 */
[----:B-1----:R-:W-:Y:S05]  /*1c10*/  BPT.TRAP 0x1 ;  /* 0x000000040000795c */ /* 0x002fea0000300000 */
.L_x_29:
[----:B------:R-:W-:Y:S04]  /*1c20*/  BSSY.RECONVERGENT B0, `(.L_x_30) ;  /* 0x0000003000007945 */ /* 0x000fe80003800200 */
[----:B------:R-:W-:Y:S05]  /*1c30*/  @P2 BRA `(.L_x_31) ;  /* 0x0000000000042947 */ /* 0x000fea0003800000 */
[----:B-1----:R-:W-:Y:S05]  /*1c40*/  BPT.TRAP 0x1 ;  /* 0x000000040000795c */ /* 0x002fea0000300000 */
.L_x_31:
[----:B-1----:R-:W-:Y:S05]  /*1c50*/  BSYNC.RECONVERGENT B0 ;  /* 0x0000000000007941 */ /* 0x002fea0003800200 */
.L_x_30:
[----:B------:R-:W-:Y:S02]  /*1c60*/  UIADD3 UR5, UPT, UPT, UR4, 0x1, URZ ;  /* 0x0000000104057890 */ /* 0x000fe4000fffe0ff */
[----:B------:R-:W-:Y:S02]  /*1c70*/  ULEA UR32, UR4, UR28, 0xd ;  /* 0x0000001c04207291 */ /* 0x000fe4000f8e68ff */
[----:B------:R-:W-:Y:S02]  /*1c80*/  UISETP.NE.AND UP0, UPT, UR5, 0x8, UPT ;  /* 0x000000080500788c */ /* 0x000fe4000bf05270 */
[----:B------:R-:W-:Y:S02]  /*1c90*/  UIADD3 UR16, UP1, UPT, UR26, 0x80, URZ ;  /* 0x000000801a107890 */ /* 0x000fe4000ff3e0ff */
[----:B------:R-:W-:Y:S02]  /*1ca0*/  USEL UR9, URZ, 0x1, UP0 ;  /* 0x00000001ff097887 */ /* 0x000fe40008000000 */
[----:B------:R-:W-:-:S02]  /*1cb0*/  USEL UR5, UR5, URZ, UP0 ;  /* 0x000000ff05057287 */ /* 0x000fc40008000000 */
[----:B------:R-:W-:Y:S02]  /*1cc0*/  UIADD3 UR14, UP0, UPT, UR26, 0x180, URZ ;  /* 0x000001801a0e7890 */ /* 0x000fe4000ff1e0ff */
[----:B------:R-:W-:Y:S01]  /*1cd0*/  ULEA UR8, UR5, UR7, 0x3 ;  /* 0x0000000705087291 */ /* 0x000fe2000f8e18ff */
[----:B------:R-:W-:Y:S01]  /*1ce0*/  LOP3.LUT R12, R12, UR9, RZ, 0x3c, !PT ;  /* 0x000000090c0c7c12 */ /* 0x000fe2000f8e3cff */
[----:B------:R-:W-:Y:S02]  /*1cf0*/  USHF.L.U32 UR34, UR6, 0x7, URZ ;  /* 0x0000000706227899 */ /* 0x000fe400080006ff */
[----:B------:R-:W-:Y:S01]  /*1d00*/  UIADD3.X UR17, UPT, UPT, URZ, UR27, URZ, UP1, !UPT ;  /* 0x0000001bff117290 */ /* 0x000fe20008ffe4ff */
[----:B--2---:R-:W-:Y:S01]  /*1d10*/  SHF.L.U32 R0, R12, 0x1f, RZ ;  /* 0x0000001f0c007819 */ /* 0x004fe200000006ff */
[----:B------:R-:W-:Y:S02]  /*1d20*/  UIADD3 UR32, UPT, UPT, UR7, 0x4400, UR32 ;  /* 0x0000440007207890 */ /* 0x000fe4000fffe020 */
[----:B------:R-:W-:Y:S01]  /*1d30*/  UIADD3.X UR15, UPT, UPT, URZ, UR27, URZ, UP0, !UPT ;  /* 0x0000001bff0f7290 */ /* 0x000fe200087fe4ff */
[----:B------:R4:W1:Y:S01]  /*1d40*/  SYNCS.PHASECHK.TRANS64.TRYWAIT P0, [UR8+0x40], R0 ;  /* 0x00004000ff0075a7 */ /* 0x0008620008001108 */
[----:B------:R-:W-:Y:S01]  /*1d50*/  ULEA UR8, UR4, UR7, 0xe ;  /* 0x0000000704087291 */ /* 0x000fe2000f8e70ff */
[----:B------:R-:W-:Y:S01]  /*1d60*/  UMOV UR13, 0xff0000 ;  /* 0x00ff0000000d7882 */ /* 0x000fe20000000000 */
[----:B------:R-:W-:-:S02]  /*1d70*/  UMOV UR18, 0x0 ;  /* 0x0000000000127882 */ /* 0x000fc40000000000 */
[----:B------:R-:W-:Y:S01]  /*1d80*/  UIADD3 UR8, UPT, UPT, UR8, 0x14400, URZ ;  /* 0x0001440008087890 */ /* 0x000fe2000fffe0ff */
[----:B------:R-:W-:Y:S01]  /*1d90*/  UMOV UR19, 0x10000000 ;  /* 0x1000000000137882 */ /* 0x000fe20000000000 */
[----:B------:R-:W-:Y:S01]  /*1da0*/  UMOV UR12, UR36 ;  /* 0x00000024000c7c82 */ /* 0x000fe20008000000 */
[----:B------:R-:W-:Y:S01]  /*1db0*/  UMOV UR9, UR33 ;  /* 0x0000002100097c82 */ /* 0x000fe20008000000 */
[----:B------:R-:W-:Y:S01]  /*1dc0*/  UMOV UR10, UR34 ;  /* 0x00000022000a7c82 */ /* 0x000fe20008000000 */
[----:B------:R2:W-:Y:S01]  /*1dd0*/  UTMALDG.3D.MULTICAST [UR32], [UR16], UR13, desc[UR18] ;  /* 0x00001220100073b4 */ /* 0x0005e2000801180d */
[----:B------:R-:W-:Y:S01]  /*1de0*/  UIADD3 UR6, UPT, UPT, UR6, 0x1, URZ ;  /* 0x0000000106067890 */ /* 0x000fe2000fffe0ff */
[----:B------:R-:W-:-:S03]  /*1df0*/  UMOV UR4, UR5 ;  /* 0x0000000500047c82 */ /* 0x000fc60008000000 */
[----:B------:R-:W-:Y:S01]  /*1e00*/  UISETP.NE.AND UP0, UPT, UR6, UR21, UPT ;  /* 0x000000150600728c */ /* 0x000fe2000bf05270 */
[----:B------:R4:W-:Y:S01]  /*1e10*/  UTMALDG.3D [UR8], [UR14], desc[UR18] ;  /* 0x000012080e0075b4 */ /* 0x0009e20008011000 */
[----:B--2---:R-:W-:-:S07]  /*1e20*/  UMOV UR13, UR21 ;  /* 0x00000015000d7c82 */ /* 0x004fce0008000000 */
[----:B----4-:R-:W-:Y:S05]  /*1e30*/  BRA.U UP0, `(.L_x_32) ;  /* 0xfffffffd004c7547 */ /* 0x010fea000b83ffff */
.L_x_26:
[----:B------:R-:W-:Y:S01]  /*1e40*/  ULEA UR4, UR5, UR7, 0x3 ;  /* 0x0000000705047291 */ /* 0x000fe2000f8e18ff */
[----:B--2---:R-:W-:Y:S01]  /*1e50*/  SHF.L.U32 R0, R12, 0x1f, RZ ;  /* 0x0000001f0c007819 */ /* 0x004fe200000006ff */
[----:B------:R-:W-:Y:S01]  /*1e60*/  @!P1 SYNCS.ARRIVE.TRANS64.A1T0 RZ, [UR7+0xa8], RZ ;  /* 0x0000a8ffffff99a7 */ /* 0x000fe20008100007 */
[----:B------:R-:W-:-:S06]  /*1e70*/  UISETP.GT.AND UP0, UPT, UR43, UR41, UPT ;  /* 0x000000292b00728c */ /* 0x000fcc000bf04270 */
[----:B-1-3--:R1:W2:Y:S03]  /*1e80*/  SYNCS.PHASECHK.TRANS64.TRYWAIT P0, [UR4+0x40], R0 ;  /* 0x00004000ff0075a7 */ /* 0x00a2a60008001104 */
[----:B------:R-:W-:Y:S05]  /*1e90*/  BRA.U !UP0, `(.L_x_33) ;  /* 0x0000000108bc7547 */ /* 0x000fea000b800000 */
[----:B------:R-:W-:Y:S01]  /*1ea0*/  UIADD3 UR25, UPT, UPT, UR44, UR13, URZ ;  /* 0x0000000d2c197290 */ /* 0x000fe2000fffe0ff */
[----:B------:R-:W-:-:S11]  /*1eb0*/  UMOV UR4, UR5 ;  /* 0x0000000500047c82 */ /* 0x000fd60008000000 */
.L_x_39:
[----:B------:R-:W-:Y:S01]  /*1ec0*/  ULEA UR17, UR4, UR7, 0x3 ;  /* 0x0000000704117291 */ /* 0x000fe2000f8e18ff */
[----:B--2---:R-:W-:Y:S01]  /*1ed0*/  @!P3 MOV R2, 0x6000 ;  /* 0x000060000002b802 */ /* 0x004fe20000000f00 */
[----:B--2-4-:R-:W-:Y:S10]  /*1ee0*/  @P0 BRA `(.L_x_34) ;  /* 0x00000000000c0947 */ /* 0x014ff40003800000 */
[----:B------:R-:W-:-:S04]  /*1ef0*/  SHF.L.U32 R3, R12, 0x1f, RZ ;  /* 0x0000001f0c037819 */ /* 0x000fc800000006ff */
[----:B------:R-:W2:Y:S02]  /*1f00*/  SYNCS.PHASECHK.TRANS64.TRYWAIT P0, [UR17+0x40], R3 ;  /* 0x00004003ff0075a7 */ /* 0x000ea40008001111 */
[----:B--2---:R-:W-:Y:S05]  /*1f10*/  @!P0 BRA `(.L_x_35) ;  /* 0x0000005c00808947 */ /* 0x004fea0003800000 */
.L_x_34:
[----:B------:R2:W-:Y:S01]  /*1f20*/  @!P3 SYNCS.ARRIVE.TRANS64 RZ, [UR17], R2 ;  /* 0x00000002ffffb9a7 */ /* 0x0005e20008000011 */
[----:B------:R-:W-:-:S04]  /*1f30*/  ULOP3.LUT UR5, UR24, 0x2, URZ, 0xfc, !UPT ;  /* 0x0000000218057892 */ /* 0x000fc8000f8efcff */
[----:B------:R-:W-:-:S09]  /*1f40*/  UISETP.NE.AND UP0, UPT, UR5, 0x2, UPT ;  /* 0x000000020500788c */ /* 0x000fd2000bf05270 */
[----:B------:R-:W-:Y:S05]  /*1f50*/  BRA.U UP0, `(.L_x_36) ;  /* 0x0000000100047547 */ /* 0x000fea000b800000 */
[----:B------:R-:W-:Y:S05]  /*1f60*/  BPT.TRAP 0x1 ;  /* 0x000000040000795c */ /* 0x000fea0000300000 */
.L_x_36:
[----:B------:R-:W-:Y:S04]  /*1f70*/  BSSY.RECONVERGENT B0, `(.L_x_37) ;  /* 0x0000003000007945 */ /* 0x000fe80003800200 */
[----:B------:R-:W-:Y:S05]  /*1f80*/  @P2 BRA `(.L_x_38) ;  /* 0x0000000000042947 */ /* 0x000fea0003800000 */
[----:B------:R-:W-:Y:S05]  /*1f90*/  BPT.TRAP 0x1 ;  /* 0x000000040000795c */ /* 0x000fea0000300000 */
.L_x_38:
[----:B------:R-:W-:Y:S05]  /*1fa0*/  BSYNC.RECONVERGENT B0 ;  /* 0x0000000000007941 */ /* 0x000fea0003800200 */
.L_x_37:
[----:B------:R-:W-:Y:S02]  /*1fb0*/  UIADD3 UR5, UPT, UPT, UR4, 0x1, URZ ;  /* 0x0000000104057890 */ /* 0x000fe4000fffe0ff */
[----:B------:R-:W-:Y:S02]  /*1fc0*/  UIADD3 UR14, UP1, UPT, UR26, 0x80, URZ ;  /* 0x000000801a0e7890 */ /* 0x000fe4000ff3e0ff */
[----:B------:R-:W-:Y:S02]  /*1fd0*/  UISETP.NE.AND UP0, UPT, UR5, 0x8, UPT ;  /* 0x000000080500788c */ /* 0x000fe4000bf05270 */
[----:B------:R-:W-:Y:S02]  /*1fe0*/  USHF.L.U32 UR18, UR13, 0x7, URZ ;  /* 0x000000070d127899 */ /* 0x000fe400080006ff */
[----:B------:R-:W-:Y:S02]  /*1ff0*/  USEL UR8, URZ, 0x1, UP0 ;  /* 0x00000001ff087887 */ /* 0x000fe40008000000 */
[----:B------:R-:W-:-:S02]  /*2000*/  USEL UR5, UR5, URZ, UP0 ;  /* 0x000000ff05057287 */ /* 0x000fc40008000000 */
[----:B------:R-:W-:Y:S02]  /*2010*/  UIADD3 UR22, UP0, UPT, UR26, 0x180, URZ ;  /* 0x000001801a167890 */ /* 0x000fe4000ff1e0ff */
[----:B------:R-:W-:Y:S01]  /*2020*/  LOP3.LUT R12, R12, UR8, RZ, 0x3c, !PT ;  /* 0x000000080c0c7c12 */ /* 0x000fe2000f8e3cff */
[----:B------:R-:W-:Y:S02]  /*2030*/  ULEA UR6, UR5, UR7, 0x3 ;  /* 0x0000000705067291 */ /* 0x000fe4000f8e18ff */
[----:B------:R-:W-:Y:S01]  /*2040*/  ULEA UR8, UR4, UR7, 0xe ;  /* 0x0000000704087291 */ /* 0x000fe2000f8e70ff */
[----:B-1----:R-:W-:Y:S01]  /*2050*/  SHF.L.U32 R0, R12, 0x1f, RZ ;  /* 0x0000001f0c007819 */ /* 0x002fe200000006ff */
[----:B------:R-:W-:Y:S02]  /*2060*/  ULEA UR16, UR4, UR29, 0xd ;  /* 0x0000001d04107291 */ /* 0x000fe4000f8e68ff */
[----:B------:R-:W-:Y:S02]  /*2070*/  UIADD3.X UR15, UPT, UPT, URZ, UR27, URZ, UP1, !UPT ;  /* 0x0000001bff0f7290 */ /* 0x000fe40008ffe4ff */
[----:B------:R-:W-:Y:S01]  /*2080*/  UIADD3 UR8, UPT, UPT, UR8, 0x14400, URZ ;  /* 0x0001440008087890 */ /* 0x000fe2000fffe0ff */
[----:B------:R3:W4:Y:S01]  /*2090*/  SYNCS.PHASECHK.TRANS64.TRYWAIT P0, [UR6+0x40], R0 ;  /* 0x00004000ff0075a7 */ /* 0x0007220008001106 */
[----:B------:R-:W-:Y:S01]  /*20a0*/  UIADD3.X UR23, UPT, UPT, URZ, UR27, URZ, UP0, !UPT ;  /* 0x0000001bff177290 */ /* 0x000fe200087fe4ff */
[----:B------:R-:W-:Y:S01]  /*20b0*/  UMOV UR6, 0xff0000 ;  /* 0x00ff000000067882 */ /* 0x000fe20000000000 */
[----:B------:R-:W-:Y:S01]  /*20c0*/  UMOV UR30, 0x0 ;  /* 0x00000000001e7882 */ /* 0x000fe20000000000 */
[----:B------:R-:W-:Y:S01]  /*20d0*/  UMOV UR31, 0x10000000 ;  /* 0x10000000001f7882 */ /* 0x000fe20000000000 */
[----:B------:R-:W-:Y:S01]  /*20e0*/  UMOV UR19, UR35 ;  /* 0x0000002300137c82 */ /* 0x000fe20008000000 */
[----:B------:R-:W-:Y:S01]  /*20f0*/  UMOV UR20, UR36 ;  /* 0x0000002400147c82 */ /* 0x000fe20008000000 */
[----:B------:R-:W-:Y:S01]  /*2100*/  UMOV UR12, UR36 ;  /* 0x00000024000c7c82 */ /* 0x000fe20008000000 */
[----:B------:R-:W-:Y:S01]  /*2110*/  UMOV UR9, UR17 ;  /* 0x0000001100097c82 */ /* 0x000fe20008000000 */
[----:B------:R-:W-:Y:S01]  /*2120*/  UMOV UR10, UR18 ;  /* 0x00000012000a7c82 */ /* 0x000fe20008000000 */
[----:B------:R3:W-:Y:S01]  /*2130*/  UTMALDG.3D.MULTICAST [UR16], [UR14], UR6, desc[UR30] ;  /* 0x00001e100e0073b4 */ /* 0x0007e20008011806 */
[----:B------:R-:W-:Y:S01]  /*2140*/  UIADD3 UR13, UPT, UPT, UR13, 0x1, URZ ;  /* 0x000000010d0d7890 */ /* 0x000fe2000fffe0ff */
[----:B------:R-:W-:-:S03]  /*2150*/  UMOV UR4, UR5 ;  /* 0x0000000500047c82 */ /* 0x000fc60008000000 */
[----:B------:R-:W-:Y:S01]  /*2160*/  UISETP.NE.AND UP0, UPT, UR13, UR25, UPT ;  /* 0x000000190d00728c */ /* 0x000fe2000bf05270 */
[----:B------:R3:W-:Y:S08]  /*2170*/  UTMALDG.3D [UR8], [UR22], desc[UR30] ;  /* 0x00001e08160075b4 */ /* 0x0007f00008011000 */
[----:B---3--:R-:W-:Y:S05]  /*2180*/  BRA.U UP0, `(.L_x_39) ;  /* 0xfffffffd004c7547 */ /* 0x008fea000b83ffff */
.L_x_33:
[C---:B------:R-:W-:Y:S01]  /*2190*/  LEA R3, R11.reuse, UR7, 0x3 ;  /* 0x000000070b037c11 */ /* 0x040fe2000f8e18ff */
[----:B------:R-:W-:Y:S01]  /*21a0*/  NOP ;  /* 0x0000000000007918 */ /* 0x000fe20000000000 */
[----:B-1----:R-:W-:Y:S02]  /*21b0*/  SHF.L.U32 R0, R10, 0x1f, RZ ;  /* 0x0000001f0a007819 */ /* 0x002fe400000006ff */
[----:B------:R-:W-:Y:S02]  /*21c0*/  LEA R5, R11, UR7, 0x4 ;  /* 0x000000070b057c11 */ /* 0x000fe4000f8e20ff */
[----:B--2-4-:R-:W1:Y:S02]  /*21d0*/  SYNCS.PHASECHK.TRANS64.TRYWAIT P0, [R3+URZ+0xb0], R0 ;  /* 0x0000b000030075a7 */ /* 0x014e6400080011ff */
[----:B-1----:R-:W-:Y:S05]  /*21e0*/  @!P0 BRA `(.L_x_40) ;  /* 0x0000005800e48947 */ /* 0x002fea0003800000 */
.L_x_120:
[----:B------:R-:W2:Y:S01]  /*21f0*/  LDS.128 R4, [R5+0x140] ;  /* 0x0001400005047984 */ /* 0x000ea20000000c00 */
[----:B------:R-:W-:Y:S01]  /*2200*/  UISETP.GE.AND UP0, UPT, UR42, 0x1, UPT ;  /* 0x000000012a00788c */ /* 0x000fe2000bf06270 */
[----:B------:R-:W-:Y:S01]  /*2210*/  @!PT LDS RZ, [RZ] ;  /* 0x00000000fffff984 */ /* 0x000fe20000000800 */
[----:B------:R-:W-:Y:S01]  /*2220*/  @!PT LDS RZ, [RZ] ;  /* 0x00000000fffff984 */ /* 0x000fe20000000800 */
[----:B------:R-:W-:Y:S01]  /*2230*/  @!PT LDS RZ, [RZ] ;  /* 0x00000000fffff984 */ /* 0x000fe20000000800 */
[----:B------:R-:W-:Y:S01]  /*2240*/  @!PT LDS RZ, [RZ] ;  /* 0x00000000fffff984 */ /* 0x000fe20000000800 */
[----:B------:R3:W-:Y:S06]  /*2250*/  MEMBAR.ALL.CTA ;  /* 0x0000000000007992 */ /* 0x0007ec0000008000 */
[----:B---3--:R-:W3:Y:S01]  /*2260*/  FENCE.VIEW.ASYNC.S ;  /* 0x00000000000073c6 */ /* 0x008ee20000000000 */
[----:B--2---:R-:W-:-:S13]  /*2270*/  LOP3.LUT P0, RZ, R6, 0x1, RZ, 0xc0, !PT ;  /* 0x0000000106ff7812 */ /* 0x004fda000780c0ff */
[----:B---3--:R-:W-:Y:S01]  /*2280*/  VOTEU.ANY UP1, P0 ;  /* 0x0000000000ff7886 */ /* 0x008fe20000020100 */
[----:B------:R-:W-:-:S13]  /*2290*/  PLOP3.LUT P0, PT, PT, PT, UP1, 0x80, 0x8 ;  /* 0x000000000008781c */ /* 0x000fda0003f0f018 */
[----:B-1----:R-:W-:Y:S02]  /*22a0*/  @P0 LOP3.LUT R0, R5, 0xffff, RZ, 0xc0, !PT ;  /* 0x0000ffff05000812 */ /* 0x002fe400078ec0ff */
[----:B------:R-:W-:Y:S02]  /*22b0*/  @P0 MOV R2, R4 ;  /* 0x0000000400020202 */ /* 0x000fe40000000f00 */
[----:B------:R-:W-:Y:S01]  /*22c0*/  @P0 R2UR UR6, R0 ;  /* 0x00000000000602ca */ /* 0x000fe200000e0000 */
[----:B------:R-:W-:Y:S01]  /*22d0*/  VIADD R0, R3, 0xc0 ;  /* 0x000000c003007836 */ /* 0x000fe20000000000 */
[----:B------:R-:W-:Y:S02]  /*22e0*/  @P0 SHF.R.U32.HI R4, RZ, 0x10, R5 ;  /* 0x00000010ff040819 */ /* 0x000fe40000011605 */
[----:B------:R-:W-:Y:S02]  /*22f0*/  @P0 R2UR UR8, R2 ;  /* 0x00000000020802ca */ /* 0x000fe400000e0000 */
[----:B------:R-:W-:-:S02]  /*2300*/  PRMT R0, RZ, 0x654, R0 ;  /* 0x00000654ff007816 */ /* 0x000fc40000000000 */
[----:B------:R-:W-:Y:S02]  /*2310*/  @P0 R2UR UR4, R4 ;  /* 0x00000000040402ca */ /* 0x000fe400000e0000 */
[----:B------:R1:W-:Y:S03]  /*2320*/  SYNCS.ARRIVE.TRANS64.RED.A1T0 RZ, [R0+URZ], RZ ;  /* 0x000000ff00ff79a7 */ /* 0x0003e600081004ff */
[----:B------:R-:W-:-:S04]  /*2330*/  @UP1 UMOV UR37, UR6 ;  /* 0x0000000600251c82 */ /* 0x000fc80008000000 */
[----:B------:R-:W-:-:S04]  /*2340*/  @UP1 UMOV UR38, UR8 ;  /* 0x0000000800261c82 */ /* 0x000fc80008000000 */
[----:B------:R-:W-:Y:S01]  /*2350*/  @UP1 UMOV UR36, UR4 ;  /* 0x0000000400241c82 */ /* 0x000fe20008000000 */
[----:B------:R-:W-:Y:S05]  /*2360*/  BRA.U !UP0, `(.L_x_41) ;  /* 0x0000000108d47547 */ /* 0x000fea000b800000 */
[----:B------:R-:W2:Y:S01]  /*2370*/  LDCU.128 UR12, c[0x0][0xb10] ;  /* 0x00016200ff0c77ac */ /* 0x000ea20008000c00 */
[----:B------:R-:W3:Y:S01]  /*2380*/  LDCU UR25, c[0x0][0xb20] ;  /* 0x00016400ff1977ac */ /* 0x000ee20008000800 */
[----:B------:R-:W4:Y:S01]  /*2390*/  LDCU UR20, c[0x0][0xb0c] ;  /* 0x00016180ff1477ac */ /* 0x000f220008000800 */
[----:B------:R-:W1:Y:S01]  /*23a0*/  LDCU.64 UR10, c[0x0][0xb28] ;  /* 0x00016500ff0a77ac */ /* 0x000e620008000a00 */
[----:B------:R-:W-:Y:S02]  /*23b0*/  UISETP.NE.AND UP3, UPT, UR42, 0x1, UPT ;  /* 0x000000012a00788c */ /* 0x000fe4000bf65270 */
[----:B--2---:R-:W-:Y:S02]  /*23c0*/  UIMAD.WIDE.U32 UR16, UR39, UR15, URZ ;  /* 0x0000000f271072a5 */ /* 0x004fe4000f8e00ff */
[----:B------:R-:W-:Y:S02]  /*23d0*/  UIMAD.WIDE.U32 UR8, UR40, UR12, URZ ;  /* 0x0000000c280872a5 */ /* 0x000fe4000f8e00ff */
[----:B------:R-:W-:-:S02]  /*23e0*/  UISETP.NE.AND UP0, UPT, UR14, 0x1, UPT ;  /* 0x000000010e00788c */ /* 0x000fc4000bf05270 */
[----:B------:R-:W-:Y:S01]  /*23f0*/  UIMAD.WIDE.U32 UR22, UR37, UR15, URZ ;  /* 0x0000000f251672a5 */ /* 0x000fe2000f8e00ff */
[----:B------:R-:W-:Y:S02]  /*2400*/  UMOV UR16, UR17 ;  /* 0x0000001100107c82 */ /* 0x000fe40008000000 */
[----:B------:R-:W-:Y:S01]  /*2410*/  UMOV UR8, UR9 ;  /* 0x0000000900087c82 */ /* 0x000fe20008000000 */
[----:B---3--:R-:W-:Y:S02]  /*2420*/  USHF.R.U32.HI UR16, URZ, UR25, UR16 ;  /* 0x00000019ff107299 */ /* 0x008fe40008011610 */
[----:B----4-:R-:W-:Y:S02]  /*2430*/  UISETP.NE.AND UP2, UPT, UR20, 0x1, UPT ;  /* 0x000000011400788c */ /* 0x010fe4000bf45270 */
[----:B------:R-:W-:Y:S02]  /*2440*/  USHF.R.U32.HI UR8, URZ, UR13, UR8 ;  /* 0x0000000dff087299 */ /* 0x000fe40008011608 */
[----:B------:R-:W-:-:S02]  /*2450*/  USEL UR6, UR39, UR16, !UP0 ;  /* 0x0000001027067287 */ /* 0x000fc4000c000000 */
[----:B------:R-:W-:Y:S02]  /*2460*/  USEL UR8, UR40, UR8, !UP2 ;  /* 0x0000000828087287 */ /* 0x000fe4000d000000 */
[----:B-1----:R-:W-:Y:S01]  /*2470*/  UIMAD.WIDE.U32 UR16, UR6, UR10, URZ ;  /* 0x0000000a061072a5 */ /* 0x002fe2000f8e00ff */
[----:B------:R-:W-:Y:S01]  /*2480*/  UMOV UR4, UR23 ;  /* 0x0000001700047c82 */ /* 0x000fe20008000000 */
[----:B------:R-:W-:Y:S02]  /*2490*/  UIMAD.WIDE.U32 UR18, UR38, UR12, URZ ;  /* 0x0000000c261272a5 */ /* 0x000fe4000f8e00ff */
[----:B------:R-:W-:-:S03]  /*24a0*/  UIMAD.WIDE.U32 UR22, UR8, UR10, URZ ;  /* 0x0000000a081672a5 */ /* 0x000fc6000f8e00ff */
[----:B------:R-:W-:Y:S01]  /*24b0*/  UMOV UR16, UR17 ;  /* 0x0000001100107c82 */ /* 0x000fe20008000000 */
[----:B------:R-:W-:Y:S02]  /*24c0*/  USHF.R.U32.HI UR4, URZ, UR25, UR4 ;  /* 0x00000019ff047299 */ /* 0x000fe40008011604 */
[----:B------:R-:W-:Y:S01]  /*24d0*/  @UP3 USHF.R.U32.HI UR6, URZ, UR11, UR16 ;  /* 0x0000000bff063299 */ /* 0x000fe20008011610 */
[----:B------:R-:W-:Y:S01]  /*24e0*/  UMOV UR18, UR19 ;  /* 0x0000001300127c82 */ /* 0x000fe20008000000 */
[----:B------:R-:W-:Y:S01]  /*24f0*/  UMOV UR22, UR23 ;  /* 0x0000001700167c82 */ /* 0x000fe20008000000 */
[----:B------:R-:W-:Y:S02]  /*2500*/  USHF.R.U32.HI UR13, URZ, UR13, UR18 ;  /* 0x0000000dff0d7299 */ /* 0x000fe40008011612 */
[----:B------:R-:W-:Y:S02]  /*2510*/  USEL UR4, UR37, UR4, !UP0 ;  /* 0x0000000425047287 */ /* 0x000fe4000c000000 */
[----:B------:R-:W-:-:S02]  /*2520*/  @UP3 USHF.R.U32.HI UR8, URZ, UR11, UR22 ;  /* 0x0000000bff083299 */ /* 0x000fc40008011616 */
[----:B------:R-:W-:Y:S02]  /*2530*/  UIMAD UR9, UR42, UR6, URZ ;  /* 0x000000062a0972a4 */ /* 0x000fe4000f8e02ff */
[----:B------:R-:W-:Y:S02]  /*2540*/  USEL UR6, UR38, UR13, !UP2 ;  /* 0x0000000d26067287 */ /* 0x000fe4000d000000 */
[----:B------:R-:W-:Y:S02]  /*2550*/  UIMAD UR12, UR42, UR8, URZ ;  /* 0x000000082a0c72a4 */ /* 0x000fe4000f8e02ff */
[----:B------:R-:W-:Y:S02]  /*2560*/  UISETP.GE.AND UP0, UPT, UR4, UR9, UPT ;  /* 0x000000090400728c */ /* 0x000fe4000bf06270 */
[----:B------:R-:W-:Y:S02]  /*2570*/  UIMAD.WIDE.U32 UR16, UR4, UR10, URZ ;  /* 0x0000000a041072a5 */ /* 0x000fe4000f8e00ff */
[----:B------:R-:W-:-:S02]  /*2580*/  UISETP.GE.OR UP0, UPT, UR6, UR12, UP0 ;  /* 0x0000000c0600728c */ /* 0x000fc40008706670 */
        /* <DEDUP_REMOVED lines=19> */
.L_x_41:
[----:B------:R-:W2:Y:S02]  /*26c0*/  LDCU UR4, c[0x0][0xb30] ;  /* 0x00016600ff0477ac */ /* 0x000ea40008000800 */
[----:B--2---:R-:W-:-:S09]  /*26d0*/  UISETP.NE.AND UP0, UPT, UR4, 0x1, UPT ;  /* 0x000000010400788c */ /* 0x004fd2000bf05270 */
[----:B------:R-:W-:Y:S05]  /*26e0*/  BRA.U UP0, `(.L_x_42) ;  /* 0x0000000100447547 */ /* 0x000fea000b800000 */
[----:B------:R-:W2:Y:S01]  /*26f0*/  LDCU.128 UR12, c[0x0][0xb10] ;  /* 0x00016200ff0c77ac */ /* 0x000ea20008000c00 */
[----:B------:R-:W3:Y:S01]  /*2700*/  LDCU UR16, c[0x0][0xb0c] ;  /* 0x00016180ff1077ac */ /* 0x000ee20008000800 */
[----:B------:R-:W4:Y:S01]  /*2710*/  LDCU UR17, c[0x0][0xb20] ;  /* 0x00016400ff1177ac */ /* 0x000f220008000800 */
[----:B--2---:R-:W-:Y:S02]  /*2720*/  UIMAD.WIDE.U32 UR10, UR38, UR12, URZ ;  /* 0x0000000c260a72a5 */ /* 0x004fe4000f8e00ff */
[----:B------:R-:W-:Y:S02]  /*2730*/  UIMAD.WIDE.U32 UR8, UR37, UR15, URZ ;  /* 0x0000000f250872a5 */ /* 0x000fe4000f8e00ff */
[----:B---3--:R-:W-:Y:S02]  /*2740*/  UISETP.NE.AND UP2, UPT, UR16, 0x1, UPT ;  /* 0x000000011000788c */ /* 0x008fe4000bf45270 */
[----:B------:R-:W-:Y:S01]  /*2750*/  UISETP.NE.AND UP0, UPT, UR14, 0x1, UPT ;  /* 0x000000010e00788c */ /* 0x000fe2000bf05270 */
[----:B------:R-:W-:-:S02]  /*2760*/  UMOV UR6, UR11 ;  /* 0x0000000b00067c82 */ /* 0x000fc40008000000 */
[----:B------:R-:W-:Y:S01]  /*2770*/  UMOV UR4, UR9 ;  /* 0x0000000900047c82 */ /* 0x000fe20008000000 */
[----:B------:R-:W-:Y:S02]  /*2780*/  USHF.R.U32.HI UR6, URZ, UR13, UR6 ;  /* 0x0000000dff067299 */ /* 0x000fe40008011606 */
[----:B----4-:R-:W-:Y:S02]  /*2790*/  USHF.R.U32.HI UR4, URZ, UR17, UR4 ;  /* 0x00000011ff047299 */ /* 0x010fe40008011604 */
[----:B------:R-:W-:Y:S02]  /*27a0*/  USEL UR6, UR38, UR6, !UP2 ;  /* 0x0000000626067287 */ /* 0x000fe4000d000000 */
[----:B------:R-:W-:-:S04]  /*27b0*/  USEL UR4, UR37, UR4, !UP0 ;  /* 0x0000000425047287 */ /* 0x000fc8000c000000 */
[----:B------:R-:W-:Y:S02]  /*27c0*/  UIADD3 UR8, UPT, UPT, UR6, -UR4, URZ ;  /* 0x8000000406087290 */ /* 0x000fe4000fffe0ff */
[----:B------:R-:W-:Y:S02]  /*27d0*/  UIADD3 UR4, UPT, UPT, -UR6, UR4, URZ ;  /* 0x0000000406047290 */ /* 0x000fe4000fffe1ff */
[----:B------:R-:W-:Y:S02]  /*27e0*/  UIMAD UR37, UR8, UR14, UR37 ;  /* 0x0000000e082572a4 */ /* 0x000fe4000f8e0225 */
[----:B------:R-:W-:-:S12]  /*27f0*/  UIMAD UR38, UR4, UR16, UR38 ;  /* 0x00000010042672a4 */ /* 0x000fd8000f8e0226 */
.L_x_42:
[----:B------:R-:W-:Y:S01]  /*2800*/  VIADD R11, R11, 0x1 ;  /* 0x000000010b0b7836 */ /* 0x000fe20000000000 */
[----:B------:R-:W-:Y:S01]  /*2810*/  PLOP3.LUT P1, PT, PT, PT, PT, 0x80, 0x8 ;  /* 0x000000000008781c */ /* 0x000fe20003f2f070 */
[----:B------:R-:W-:Y:S02]  /*2820*/  UIADD3 UR16, UPT, UPT, UR38, UR62, URZ ;  /* 0x0000003e26107290 */ /* 0x000fe4000fffe0ff */
[----:B------:R-:W-:Y:S01]  /*2830*/  UIADD3 UR20, UPT, UPT, UR37, UR59, URZ ;  /* 0x0000003b25147290 */ /* 0x000fe2000fffe0ff */
[----:B------:R-:W-:-:S04]  /*2840*/  ISETP.NE.AND P0, PT, R11, 0x2, PT ;  /* 0x000000020b00780c */ /* 0x000fc80003f05270 */
[----:B------:R-:W-:Y:S02]  /*2850*/  SEL R3, RZ, 0x1, P0 ;  /* 0x00000001ff037807 */ /* 0x000fe40000000000 */
[----:B------:R-:W-:Y:S02]  /*2860*/  SEL R11, R11, RZ, P0 ;  /* 0x000000ff0b0b7207 */ /* 0x000fe40000000000 */
[----:B------:R-:W-:Y:S01]  /*2870*/  LOP3.LUT R10, R10, R3, RZ, 0x3c, !PT ;  /* 0x000000030a0a7212 */ /* 0x000fe200078e3cff */
[----:B------:R-:W-:Y:S06]  /*2880*/  BRA.U UP1, `(.L_x_43) ;  /* 0xfffffff1015c7547 */ /* 0x000fec000b83ffff */
[----:B------:R-:W-:Y:S01]  /*2890*/  UIADD3 UR7, UPT, UPT, UR7, 0x40, URZ ;  /* 0x0000004007077890 */ /* 0x000fe2000fffe0ff */
[----:B------:R-:W-:-:S03]  /*28a0*/  SHF.L.U32 R3, R12, 0x1f, RZ ;  /* 0x0000001f0c037819 */ /* 0x000fc600000006ff */
[----:B------:R-:W-:-:S09]  /*28b0*/  ULEA UR4, UR5, UR7, 0x3 ;  /* 0x0000000705047291 */ /* 0x000fd2000f8e18ff */
[----:B------:R-:W2:Y:S02]  /*28c0*/  SYNCS.PHASECHK.TRANS64.TRYWAIT P0, [UR4], R3 ;  /* 0x00000003ff0075a7 */ /* 0x000ea40008001104 */
[----:B--2---:R-:W-:Y:S05]  /*28d0*/  @!P0 BRA `(.L_x_44) ;  /* 0x00000054003c8947 */ /* 0x004fea0003800000 */
.L_x_122:
[----:B------:R-:W-:-:S04]  /*28e0*/  UIADD3 UR4, UPT, UPT, UR5, 0x1, URZ ;  /* 0x0000000105047890 */ /* 0x000fc8000fffe0ff */
[----:B------:R-:W-:-:S04]  /*28f0*/  UISETP.NE.AND UP0, UPT, UR4, 0x8, UPT ;  /* 0x000000080400788c */ /* 0x000fc8000bf05270 */
[----:B------:R-:W-:Y:S02]  /*2900*/  USEL UR6, URZ, 0x1, UP0 ;  /* 0x00000001ff067887 */ /* 0x000fe40008000000 */
[----:B------:R-:W-:-:S04]  /*2910*/  USEL UR4, UR4, URZ, UP0 ;  /* 0x000000ff04047287 */ /* 0x000fc80008000000 */
[----:B------:R-:W-:Y:S01]  /*2920*/  ULEA UR5, UR4, UR7, 0x3 ;  /* 0x0000000704057291 */ /* 0x000fe2000f8e18ff */
[----:B------:R-:W-:-:S04]  /*2930*/  LOP3.LUT R2, R12, UR6, RZ, 0x3c, !PT ;  /* 0x000000060c027c12 */ /* 0x000fc8000f8e3cff */
[----:B-1----:R-:W-:-:S04]  /*2940*/  SHF.L.U32 R3, R2, 0x1f, RZ ;  /* 0x0000001f02037819 */ /* 0x002fc800000006ff */
[----:B------:R-:W1:Y:S02]  /*2950*/  SYNCS.PHASECHK.TRANS64.TRYWAIT P0, [UR5], R3 ;  /* 0x00000003ff0075a7 */ /* 0x000e640008001105 */
[----:B-1----:R-:W-:Y:S05]  /*2960*/  @!P0 BRA `(.L_x_45) ;  /* 0x0000005400308947 */ /* 0x002fea0003800000 */
.L_x_124:
        /* <DEDUP_REMOVED lines=9> */
.L_x_126:
        /* <DEDUP_REMOVED lines=9> */
.L_x_128:
        /* <DEDUP_REMOVED lines=9> */
.L_x_130:
        /* <DEDUP_REMOVED lines=9> */
.L_x_132:
        /* <DEDUP_REMOVED lines=9> */
.L_x_134:
[----:B------:R-:W-:-:S04]  /*2c40*/  UIADD3 UR4, UPT, UPT, UR4, 0x1, URZ ;  /* 0x0000000104047890 */ /* 0x000fc8000fffe0ff */
[----:B------:R-:W-:-:S04]  /*2c50*/  UISETP.NE.AND UP0, UPT, UR4, 0x8, UPT ;  /* 0x000000080400788c */ /* 0x000fc8000bf05270 */
[----:B------:R-:W-:Y:S02]  /*2c60*/  USEL UR5, URZ, 0x1, UP0 ;  /* 0x00000001ff057887 */ /* 0x000fe40008000000 */
[----:B------:R-:W-:-:S04]  /*2c70*/  USEL UR4, UR4, URZ, UP0 ;  /* 0x000000ff04047287 */ /* 0x000fc80008000000 */
[----:B------:R-:W-:Y:S01]  /*2c80*/  ULEA UR4, UR4, UR7, 0x3 ;  /* 0x0000000704047291 */ /* 0x000fe2000f8e18ff */
[----:B-1----:R-:W-:-:S04]  /*2c90*/  LOP3.LUT R3, R2, UR5, RZ, 0x3c, !PT ;  /* 0x0000000502037c12 */ /* 0x002fc8000f8e3cff */
[----:B------:R-:W-:Y:S01]  /*2ca0*/  SHF.L.U32 R3, R3, 0x1f, RZ ;  /* 0x0000001f03037819 */ /* 0x000fe200000006ff */
[----:B------:R-:W-:-:S07]  /*2cb0*/  IMAD.U32 R0, RZ, RZ, UR4 ;  /* 0x00000004ff007e24 */ /* 0x000fce000f8e00ff */
.L_x_51:
[----:B-1----:R1:W2:Y:S02]  /*2cc0*/  SYNCS.PHASECHK.TRANS64.TRYWAIT P0, [R0+URZ], R3 ;  /* 0x00000003000075a7 */ /* 0x0022a400080011ff */
[----:B--2---:R-:W-:Y:S05]  /*2cd0*/  @!P0 NANOSLEEP.SYNCS 0x989680 ;  /* 0x009896800000895d */ /* 0x004fea0003900000 */
[----:B------:R-:W2:Y:S02]  /*2ce0*/  @!P0 SYNCS.PHASECHK.TRANS64 P0, [R0+URZ], R3 ;  /* 0x00000003000085a7 */ /* 0x000ea400080010ff */
[----:B--2---:R-:W-:Y:S05]  /*2cf0*/  @P0 EXIT ;  /* 0x000000000000094d */ /* 0x004fea0003800000 */
[----:B------:R-:W-:Y:S05]  /*2d00*/  BRA `(.L_x_51) ;  /* 0xfffffffc00ec7947 */ /* 0x000fea000383ffff */
.L_x_23:
[----:B------:R-:W1:Y:S02]  /*2d10*/  S2UR UR4, SR_CgaCtaId ;  /* 0x00000000000479c3 */ /* 0x000e640000008800 */
[----:B-1----:R-:W-:-:S04]  /*2d20*/  UISETP.NE.AND UP0, UPT, UR4, URZ, UPT ;  /* 0x000000ff0400728c */ /* 0x002fc8000bf05270 */
[----:B------:R-:W-:-:S09]  /*2d30*/  UISETP.NE.OR UP0, UPT, UR17, 0x1, UP0 ;  /* 0x000000011100788c */ /* 0x000fd20008705670 */
[----:B------:R-:W-:Y:S05]  /*2d40*/  BRA.U UP0, `(.L_x_52) ;  /* 0x00000005004c7547 */ /* 0x000fea000b800000 */
[----:B------:R-:W1:Y:S01]  /*2d50*/  S2UR UR5, SR_CgaCtaId ;  /* 0x00000000000579c3 */ /* 0x000e620000008800 */
[----:B------:R-:W-:Y:S01]  /*2d60*/  UMOV UR4, 0x400 ;  /* 0x0000040000047882 */ /* 0x000fe20000000000 */
[----:B------:R-:W-:Y:S01]  /*2d70*/  ISETP.GE.U32.AND P2, PT, R0, 0x8, PT ;  /* 0x000000080000780c */ /* 0x000fe20003f46070 */
[----:B------:R-:W-:Y:S01]  /*2d80*/  IMAD.MOV.U32 R12, RZ, RZ, 0x1 ;  /* 0x00000001ff0c7424 */ /* 0x000fe200078e00ff */
[----:B------:R-:W-:Y:S02]  /*2d90*/  CS2R R10, SRZ ;  /* 0x00000000000a7805 */ /* 0x000fe4000001ff00 */
[----:B------:R-:W-:Y:S01]  /*2da0*/  CS2R R8, SRZ ;  /* 0x0000000000087805 */ /* 0x000fe2000001ff00 */
[----:B-1----:R-:W-:-:S03]  /*2db0*/  ULEA UR6, UR5, UR4, 0x18 ;  /* 0x0000000405067291 */ /* 0x002fc6000f8ec0ff */
[----:B------:R-:W-:-:S09]  /*2dc0*/  UMOV UR5, URZ ;  /* 0x000000ff00057c82 */ /* 0x000fd20008000000 */
.L_x_56:
[----:B------:R-:W-:Y:S02]  /*2dd0*/  LEA R2, R8, UR6, 0x3 ;  /* 0x0000000608027c11 */ /* 0x000fe4000f8e18ff */
[----:B------:R-:W-:-:S03]  /*2de0*/  SHF.L.U32 R5, R9, 0x1f, RZ ;  /* 0x0000001f09057819 */ /* 0x000fc600000006ff */
[----:B------:R-:W-:Y:S01]  /*2df0*/  VIADD R4, R2, 0x120 ;  /* 0x0000012002047836 */ /* 0x000fe20000000000 */
[----:B------:R-:W1:Y:S02]  /*2e00*/  SYNCS.PHASECHK.TRANS64.TRYWAIT P0, [R2+URZ+0x110], R5 ;  /* 0x00011005020075a7 */ /* 0x000e6400080011ff */
[----:B-1----:R-:W-:Y:S05]  /*2e10*/  @!P0 BRA `(.L_x_53) ;  /* 0x0000005000948947 */ /* 0x002fea0003800000 */
.L_x_135:
[----:B------:R-:W-:Y:S01]  /*2e20*/  ULEA UR4, UR5, UR6, 0x3 ;  /* 0x0000000605047291 */ /* 0x000fe2000f8e18ff */
[----:B------:R-:W-:Y:S02]  /*2e30*/  PRMT R4, RZ, 0x654, R4 ;  /* 0x00000654ff047816 */ /* 0x000fe40000000004 */
[----:B-1----:R-:W-:Y:S01]  /*2e40*/  SHF.L.U32 R5, R12, 0x1f, RZ ;  /* 0x0000001f0c057819 */ /* 0x002fe200000006ff */
[----:B------:R-:W-:Y:S01]  /*2e50*/  UIADD3 UR7, UPT, UPT, UR4, 0xb0, URZ ;  /* 0x000000b004077890 */ /* 0x000fe2000fffe0ff */
[----:B------:R1:W-:Y:S05]  /*2e60*/  SYNCS.ARRIVE.TRANS64.RED.A1T0 RZ, [R4+URZ], RZ ;  /* 0x000000ff04ff79a7 */ /* 0x0003ea00081004ff */
[----:B------:R-:W-:Y:S01]  /*2e70*/  IMAD.U32 R7, RZ, RZ, UR7 ;  /* 0x00000007ff077e24 */ /* 0x000fe2000f8e00ff */
[----:B------:R-:W2:Y:S04]  /*2e80*/  SYNCS.PHASECHK.TRANS64.TRYWAIT P0, [UR4+0xc0], R5 ;  /* 0x0000c005ff0075a7 */ /* 0x000ea80008001104 */
[----:B------:R-:W-:Y:S01]  /*2e90*/  PRMT R6, R0, 0x654, R7 ;  /* 0x0000065400067816 */ /* 0x000fe20000000007 */
[----:B-1----:R-:W-:Y:S01]  /*2ea0*/  @!P2 IMAD.MOV.U32 R4, RZ, RZ, 0x10 ;  /* 0x00000010ff04a424 */ /* 0x002fe200078e00ff */
[----:B--2---:R-:W-:Y:S06]  /*2eb0*/  @!P0 BRA `(.L_x_54) ;  /* 0x0000005000808947 */ /* 0x004fec0003800000 */
.L_x_137:
[----:B------:R-:W-:Y:S01]  /*2ec0*/  ULEA UR8, UR5, UR6, 0x4 ;  /* 0x0000000605087291 */ /* 0x000fe2000f8e20ff */
[----:B------:R-:W-:Y:S01]  /*2ed0*/  SEL R3, R6, R3, !P2 ;  /* 0x0000000306037207 */ /* 0x000fe20005000000 */
[----:B------:R-:W-:Y:S01]  /*2ee0*/  UIADD3 UR9, UPT, UPT, UR4, 0xb0, URZ ;  /* 0x000000b004097890 */ /* 0x000fe2000fffe0ff */
[----:B-1----:R-:W-:Y:S01]  /*2ef0*/  LEA R2, R11, UR6, 0x3 ;  /* 0x000000060b027c11 */ /* 0x002fe2000f8e18ff */
[----:B------:R-:W-:Y:S01]  /*2f00*/  UIADD3 UR8, UPT, UPT, UR8, 0x140, URZ ;  /* 0x0000014008087890 */ /* 0x000fe2000fffe0ff */
[----:B------:R-:W-:Y:S01]  /*2f10*/  SHF.L.U32 R5, R10, 0x1f, RZ ;  /* 0x0000001f0a057819 */ /* 0x000fe200000006ff */
[----:B------:R1:W-:Y:S01]  /*2f20*/  @!P2 SYNCS.ARRIVE.TRANS64.RED RZ, [R3+URZ], R4 ;  /* 0x0000000403ffa9a7 */ /* 0x0003e200080004ff */
[----:B------:R-:W-:Y:S01]  /*2f30*/  UIADD3 UR4, UPT, UPT, UR5, 0x1, URZ ;  /* 0x0000000105047890 */ /* 0x000fe2000fffe0ff */
[----:B------:R-:W-:-:S03]  /*2f40*/  VIADD R8, R8, 0x1 ;  /* 0x0000000108087836 */ /* 0x000fc60000000000 */
[----:B------:R-:W-:Y:S02]  /*2f50*/  UISETP.NE.AND UP0, UPT, UR4, 0x2, UPT ;  /* 0x000000020400788c */ /* 0x000fe4000bf05270 */
[----:B------:R-:W-:Y:S06]  /*2f60*/  UGETNEXTWORKID.BROADCAST [UR8], [UR9] ;  /* 0x00000000080073ca */ /* 0x000fec0008000100 */
[----:B------:R-:W-:Y:S01]  /*2f70*/  USEL UR7, URZ, 0x1, UP0 ;  /* 0x00000001ff077887 */ /* 0x000fe20008000000 */
[----:B------:R-:W-:Y:S01]  /*2f80*/  ISETP.NE.AND P0, PT, R8, 0x2, PT ;  /* 0x000000020800780c */ /* 0x000fe20003f05270 */
[----:B------:R-:W-:Y:S01]  /*2f90*/  USEL UR5, UR4, URZ, UP0 ;  /* 0x000000ff04057287 */ /* 0x000fe20008000000 */
[----:B------:R-:W2:Y:S03]  /*2fa0*/  SYNCS.PHASECHK.TRANS64.TRYWAIT P1, [R2+URZ+0xb0], R5 ;  /* 0x0000b005020075a7 */ /* 0x000ea600080211ff */
[----:B------:R-:W-:Y:S01]  /*2fb0*/  LOP3.LUT R12, R12, UR7, RZ, 0x3c, !PT ;  /* 0x000000070c0c7c12 */ /* 0x000fe2000f8e3cff */
[----:B-12---:R-:W-:Y:S07]  /*2fc0*/  @!P1 BRA `(.L_x_55) ;  /* 0x0000005000549947 */ /* 0x006fee0003800000 */
.L_x_138:
[C---:B------:R-:W-:Y:S01]  /*2fd0*/  LEA R4, R11.reuse, UR6, 0x4 ;  /* 0x000000060b047c11 */ /* 0x040fe2000f8e20ff */
[----:B-1----:R-:W-:Y:S01]  /*2fe0*/  VIADD R2, R2, 0xc0 ;  /* 0x000000c002027836 */ /* 0x002fe20000000000 */
[----:B------:R-:W-:Y:S01]  /*2ff0*/  SEL R8, R8, RZ, P0 ;  /* 0x000000ff08087207 */ /* 0x000fe20000000000 */
[----:B------:R-:W-:-:S03]  /*3000*/  VIADD R11, R11, 0x1 ;  /* 0x000000010b0b7836 */ /* 0x000fc60000000000 */
[----:B------:R-:W1:Y:S01]  /*3010*/  LDS.128 R4, [R4+0x140] ;  /* 0x0001400004047984 */ /* 0x000e620000000c00 */
[----:B------:R-:W-:Y:S02]  /*3020*/  PRMT R2, RZ, 0x654, R2 ;  /* 0x00000654ff027816 */ /* 0x000fe40000000002 */
[C---:B------:R-:W-:Y:S01]  /*3030*/  ISETP.NE.AND P1, PT, R11.reuse, 0x2, PT ;  /* 0x000000020b00780c */ /* 0x040fe20003f25270 */
[----:B------:R-:W-:Y:S01]  /*3040*/  @!PT LDS RZ, [RZ] ;  /* 0x00000000fffff984 */ /* 0x000fe20000000800 */
[----:B------:R-:W-:Y:S01]  /*3050*/  @!PT LDS RZ, [RZ] ;  /* 0x00000000fffff984 */ /* 0x000fe20000000800 */
[----:B------:R-:W-:Y:S01]  /*3060*/  @!PT LDS RZ, [RZ] ;  /* 0x00000000fffff984 */ /* 0x000fe20000000800 */
[----:B------:R-:W-:Y:S01]  /*3070*/  @!PT LDS RZ, [RZ] ;  /* 0x00000000fffff984 */ /* 0x000fe20000000800 */
[----:B------:R2:W-:Y:S06]  /*3080*/  MEMBAR.ALL.CTA ;  /* 0x0000000000007992 */ /* 0x0005ec0000008000 */
[----:B--2---:R-:W2:Y:S01]  /*3090*/  FENCE.VIEW.ASYNC.S ;  /* 0x00000000000073c6 */ /* 0x004ea20000000000 */
[----:B------:R-:W-:Y:S01]  /*30a0*/  SEL R11, R11, RZ, P1 ;  /* 0x000000ff0b0b7207 */ /* 0x000fe20000800000 */
[----:B--2---:R2:W-:Y:S01]  /*30b0*/  SYNCS.ARRIVE.TRANS64.RED.A1T0 RZ, [R2+URZ], RZ ;  /* 0x000000ff02ff79a7 */ /* 0x0045e200081004ff */
[----:B-1----:R-:W-:-:S02]  /*30c0*/  LOP3.LUT P3, RZ, R6, 0x1, RZ, 0xc0, !PT ;  /* 0x0000000106ff7812 */ /* 0x002fc4000786c0ff */
[----:B------:R-:W-:-:S04]  /*30d0*/  SEL R5, RZ, 0x1, P1 ;  /* 0x00000001ff057807 */ /* 0x000fc80000800000 */
[----:B------:R-:W-:Y:S02]  /*30e0*/  LOP3.LUT R10, R10, R5, RZ, 0x3c, !PT ;  /* 0x000000050a0a7212 */ /* 0x000fe400078e3cff */
[----:B--2---:R-:W-:-:S04]  /*30f0*/  SEL R2, RZ, 0x1, P0 ;  /* 0x00000001ff027807 */ /* 0x004fc80000000000 */
[----:B------:R-:W-:Y:S01]  /*3100*/  LOP3.LUT R9, R9, R2, RZ, 0x3c, !PT ;  /* 0x0000000209097212 */ /* 0x000fe200078e3cff */
[----:B------:R-:W-:Y:S06]  /*3110*/  @P3 BRA `(.L_x_56) ;  /* 0xfffffffc002c3947 */ /* 0x000fec000383ffff */
[----:B------:R-:W-:Y:S01]  /*3120*/  ULEA UR4, UR5, UR6, 0x3 ;  /* 0x0000000605047291 */ /* 0x000fe2000f8e18ff */
[----:B------:R-:W-:-:S08]  /*3130*/  SHF.L.U32 R3, R12, 0x1f, RZ ;  /* 0x0000001f0c037819 */ /* 0x000fd000000006ff */
[----:B------:R-:W1:Y:S02]  /*3140*/  SYNCS.PHASECHK.TRANS64 P0, [UR4+0xc0], R3 ;  /* 0x0000c003ff0075a7 */ /* 0x000e640008001004 */
[----:B-1----:R-:W-:Y:S05]  /*3150*/  @P0 BRA `(.L_x_57) ;  /* 0x0000000000080947 */ /* 0x002fea0003800000 */
[----:B------:R-:W1:Y:S02]  /*3160*/  SYNCS.PHASECHK.TRANS64.TRYWAIT P0, [UR4+0xc0], R3 ;  /* 0x0000c003ff0075a7 */ /* 0x000e640008001104 */
[----:B-1----:R-:W-:Y:S05]  /*3170*/  @!P0 BRA `(.L_x_58) ;  /* 0x0000004c00fc8947 */ /* 0x002fea0003800000 */
.L_x_57:
[----:B------:R-:W-:-:S04]  /*3180*/  UIADD3 UR7, UPT, UPT, UR5, 0x1, URZ ;  /* 0x0000000105077890 */ /* 0x000fc8000fffe0ff */
[----:B------:R-:W-:-:S04]  /*3190*/  UISETP.NE.AND UP0, UPT, UR7, 0x2, UPT ;  /* 0x000000020700788c */ /* 0x000fc8000bf05270 */
[----:B------:R-:W-:Y:S02]  /*31a0*/  USEL UR8, URZ, 0x1, UP0 ;  /* 0x00000001ff087887 */ /* 0x000fe40008000000 */
[----:B------:R-:W-:-:S04]  /*31b0*/  USEL UR7, UR7, URZ, UP0 ;  /* 0x000000ff07077287 */ /* 0x000fc80008000000 */
[----:B------:R-:W-:Y:S01]  /*31c0*/  ULEA UR7, UR7, UR6, 0x3 ;  /* 0x0000000607077291 */ /* 0x000fe2000f8e18ff */
[----:B-1----:R-:W-:-:S04]  /*31d0*/  LOP3.LUT R3, R12, UR8, RZ, 0x3c, !PT ;  /* 0x000000080c037c12 */ /* 0x002fc8000f8e3cff */
[----:B------:R-:W-:-:S04]  /*31e0*/  SHF.L.U32 R0, R3, 0x1f, RZ ;  /* 0x0000001f03007819 */ /* 0x000fc800000006ff */
[----:B------:R-:W1:Y:S02]  /*31f0*/  SYNCS.PHASECHK.TRANS64 P0, [UR7+0xc0], R0 ;  /* 0x0000c000ff0075a7 */ /* 0x000e640008001007 */
[----:B-1----:R-:W-:Y:S05]  /*3200*/  @P0 EXIT ;  /* 0x000000000000094d */ /* 0x002fea0003800000 */
[----:B------:R-:W-:Y:S02]  /*3210*/  SHF.L.U32 R3, R3, 0x1f, RZ ;  /* 0x0000001f03037819 */ /* 0x000fe400000006ff */
[----:B------:R-:W-:-:S07]  /*3220*/  MOV R0, UR7 ;  /* 0x0000000700007c02 */ /* 0x000fce0008000f00 */
.L_x_59:
[----:B-1----:R1:W2:Y:S02]  /*3230*/  SYNCS.PHASECHK.TRANS64.TRYWAIT P0, [R0+URZ+0xc0], R3 ;  /* 0x0000c003000075a7 */ /* 0x0022a400080011ff */
[----:B--2---:R-:W-:Y:S05]  /*3240*/  @!P0 NANOSLEEP.SYNCS 0x989680 ;  /* 0x009896800000895d */ /* 0x004fea0003900000 */
[----:B------:R-:W2:Y:S02]  /*3250*/  @!P0 SYNCS.PHASECHK.TRANS64 P0, [R0+URZ+0xc0], R3 ;  /* 0x0000c003000085a7 */ /* 0x000ea400080010ff */
[----:B--2---:R-:W-:Y:S05]  /*3260*/  @P0 EXIT ;  /* 0x000000000000094d */ /* 0x004fea0003800000 */
[----:B------:R-:W-:Y:S05]  /*3270*/  BRA `(.L_x_59) ;  /* 0xfffffffc00ec7947 */ /* 0x000fea000383ffff */
.L_x_52:
[----:B------:R-:W-:Y:S05]  /*3280*/  BRA.U UP4, `(.L_x_60) ;  /* 0x0000000d04d87547 */ /* 0x000fea000b800000 */
[----:B------:R-:W1:Y:S01]  /*3290*/  S2UR UR7, SR_CgaCtaId ;  /* 0x00000000000779c3 */ /* 0x000e620000008800 */
[----:B------:R-:W-:Y:S01]  /*32a0*/  UMOV UR4, 0x40 ;  /* 0x0000004000047882 */ /* 0x000fe20000000000 */
[----:B------:R-:W-:Y:S01]  /*32b0*/  NOP ;  /* 0x0000000000007918 */ /* 0x000fe20000000000 */
[----:B------:R-:W-:Y:S01]  /*32c0*/  UMOV UR6, 0x400 ;  /* 0x0000040000067882 */ /* 0x000fe20000000000 */
[----:B-1----:R-:W-:Y:S02]  /*32d0*/  ULEA UR5, UR7, UR4, 0x18 ;  /* 0x0000000407057291 */ /* 0x002fe4000f8ec0ff */
[----:B------:R-:W-:-:S07]  /*32e0*/  ULEA UR6, UR7, UR6, 0x18 ;  /* 0x0000000607067291 */ /* 0x000fce000f8ec0ff */
[----:B------:R-:W1:Y:S02]  /*32f0*/  LDS.U8 R0, [UR5+0x1c] ;  /* 0x00001c05ff007984 */ /* 0x000e640008000000 */
[----:B-1----:R-:W-:-:S13]  /*3300*/  ISETP.NE.AND P0, PT, R0, RZ, PT ;  /* 0x000000ff0000720c */ /* 0x002fda0003f05270 */
[----:B------:R-:W-:Y:S05]  /*3310*/  @P0 BRA `(.L_x_61) ;  /* 0x0000000000580947 */ /* 0x000fea0003800000 */
[----:B------:R-:W-:-:S13]  /*3320*/  ELECT P0, URZ, PT ;  /* 0x0000000000ff782f */ /* 0x000fda0003800000 */
[----:B------:R-:W-:Y:S05]  /*3330*/  @!P0 BRA `(.L_x_62) ;  /* 0x0000000000608947 */ /* 0x000fea0003800000 */
[----:B------:R-:W-:Y:S01]  /*3340*/  UMOV UR4, 0x10 ;  /* 0x0000001000047882 */ /* 0x000fe20000000000 */
[----:B------:R-:W-:Y:S01]  /*3350*/  HFMA2 R0, -RZ, RZ, 0, 5.9604644775390625e-08 ;  /* 0x00000001ff007431 */ /* 0x000fe200000001ff */
[----:B------:R-:W-:-:S03]  /*3360*/  MOV R3, 0xffff ;  /* 0x0000ffff00037802 */ /* 0x000fc60000000f00 */
[----:B------:R-:W-:Y:S04]  /*3370*/  DEPBAR.LE SB1, 0x36 ;  /* 0x00009d800000791a */ /* 0x000fe80000000000 */
[----:B------:R-:W1:Y:S02]  /*3380*/  UTCATOMSWS.FIND_AND_SET.ALIGN UP0, UR4, UR4 ;  /* 0x00000004000475e3 */ /* 0x000e640008000800 */
[----:B-1----:R-:W-:Y:S01]  /*3390*/  MOV R4, UR4 ;  /* 0x0000000400047c02 */ /* 0x002fe20008000f00 */
[----:B------:R-:W-:Y:S06]  /*33a0*/  BRA.U UP0, `(.L_x_63) ;  /* 0x0000000100187547 */ /* 0x000fec000b800000 */
.L_x_64:
[----:B------:R-:W-:Y:S05]  /*33b0*/  NANOSLEEP 0x64 ;  /* 0x000000640000795d */ /* 0x000fea0003800000 */
[----:B------:R-:W-:-:S05]  /*33c0*/  UMOV UR4, 0x10 ;  /* 0x0000001000047882 */ /* 0x000fca0000000000 */
[----:B------:R-:W-:Y:S04]  /*33d0*/  DEPBAR.LE SB1, 0x36 ;  /* 0x00009d800000791a */ /* 0x000fe80000000000 */
[----:B------:R-:W1:Y:S02]  /*33e0*/  UTCATOMSWS.FIND_AND_SET.ALIGN UP0, UR4, UR4 ;  /* 0x00000004000475e3 */ /* 0x000e640008000800 */
[----:B-1----:R-:W-:Y:S01]  /*33f0*/  MOV R4, UR4 ;  /* 0x0000000400047c02 */ /* 0x002fe20008000f00 */
[----:B------:R-:W-:Y:S05]  /*3400*/  BRA.U !UP0, `(.L_x_64) ;  /* 0xfffffffd08e87547 */ /* 0x000fea000b83ffff */
.L_x_63:
[-C--:B------:R-:W-:Y:S02]  /*3410*/  SHF.L.U32 R3, R3, R4.reuse, RZ ;  /* 0x0000000403037219 */ /* 0x080fe400000006ff */
[----:B------:R-:W-:Y:S01]  /*3420*/  SHF.L.U32 R0, R0, R4, RZ ;  /* 0x0000000400007219 */ /* 0x000fe200000006ff */
[----:B------:R-:W-:Y:S02]  /*3430*/  IMAD.SHL.U32 R4, R4, 0x20, RZ ;  /* 0x0000002004047824 */ /* 0x000fe400078e00ff */
[----:B------:R1:W-:Y:S04]  /*3440*/  ATOMS.OR RZ, [UR5+0x14], R3 ;  /* 0x00001403ffff798c */ /* 0x0003e8000b000005 */
[----:B------:R1:W-:Y:S04]  /*3450*/  ATOMS.OR RZ, [UR5+0x18], R0 ;  /* 0x00001800ffff798c */ /* 0x0003e8000b000005 */
[----:B------:R1:W-:Y:S01]  /*3460*/  STS [UR6+0x160], R4 ;  /* 0x00016004ff007988 */ /* 0x0003e20008000806 */
[----:B------:R-:W-:Y:S05]  /*3470*/  BRA `(.L_x_62) ;  /* 0x0000000000107947 */ /* 0x000fea0003800000 */
.L_x_61:
[----:B------:R-:W-:Y:S02]  /*3480*/  MOV R0, 0xffffffff ;  /* 0xffffffff00007802 */ /* 0x000fe40000000f00 */
[----:B------:R-:W-:-:S03]  /*3490*/  MOV R4, 0x34c0 ;  /* 0x000034c000047802 */ /* 0x000fc60000000f00 */
[----:B------:R1:W-:Y:S04]  /*34a0*/  STS [UR6+0x160], R0 ;  /* 0x00016000ff007988 */ /* 0x0003e80008000806 */
[----:B-1---5:R-:W-:Y:S05]  /*34b0*/  CALL.REL.NOINC `($__internal_1_$__cuda_sm10x_tcgen05_guardrail_trap_phase_invalid_during_alloc) ;  /* 0x0000005000b87944 */ /* 0x022fea0003c00000 */
.L_x_62:
[----:B------:R-:W-:Y:S05]  /*34c0*/  WARPSYNC.ALL ;  /* 0x0000000000007948 */ /* 0x000fea0003800000 */
[----:B------:R-:W2:Y:S01]  /*34d0*/  S2UR UR4, SR_CgaCtaId ;  /* 0x00000000000479c3 */ /* 0x000ea20000008800 */
[----:B------:R-:W-:Y:S01]  /*34e0*/  UMOV UR26, 0x400 ;  /* 0x00000400001a7882 */ /* 0x000fe20000000000 */
[----:B------:R-:W-:-:S06]  /*34f0*/  NOP ;  /* 0x0000000000007918 */ /* 0x000fcc0000000000 */
[----:B------:R-:W-:Y:S06]  /*3500*/  BAR.ARV 0x6, 0xa0 ;  /* 0x0182800000007b1d */ /* 0x000fec0000002000 */
[----:B------:R-:W3:Y:S01]  /*3510*/  LDCU UR5, c[0x0][0x38c] ;  /* 0x00007180ff0577ac */ /* 0x000ee20008000800 */
[----:B------:R-:W-:Y:S01]  /*3520*/  LOP3.LUT R2, R2, 0xffff, RZ, 0xc0, !PT ;  /* 0x0000ffff02027812 */ /* 0x000fe200078ec0ff */
[----:B------:R-:W-:Y:S01]  /*3530*/  IMAD.MOV.U32 R11, RZ, RZ, 0x1 ;  /* 0x00000001ff0b7424 */ /* 0x000fe200078e00ff */
[----:B------:R-:W-:Y:S01]  /*3540*/  CS2R R8, SRZ ;  /* 0x0000000000087805 */ /* 0x000fe2000001ff00 */
[----:B------:R-:W4:Y:S01]  /*3550*/  LDCU UR7, c[0x0][0x38c] ;  /* 0x00007180ff0777ac */ /* 0x000f220008000800 */
[----:B------:R-:W-:Y:S01]  /*3560*/  R2UR UR27, R2 ;  /* 0x00000000021b72ca */ /* 0x000fe200000e0000 */
[----:B------:R-:W-:Y:S01]  /*3570*/  IMAD.MOV.U32 R10, RZ, RZ, RZ ;  /* 0x000000ffff0a7224 */ /* 0x000fe200078e00ff */
[----:B------:R-:W-:Y:S01]  /*3580*/  UMOV UR30, URZ ;  /* 0x000000ff001e7c82 */ /* 0x000fe20008000000 */
[----:B------:R-:W-:Y:S01]  /*3590*/  UMOV UR24, URZ ;  /* 0x000000ff00187c82 */ /* 0x000fe20008000000 */
[----:B--2---:R-:W-:Y:S01]  /*35a0*/  ULEA UR26, UR4, UR26, 0x18 ;  /* 0x0000001a041a7291 */ /* 0x004fe2000f8ec0ff */
[----:B------:R-:W-:Y:S01]  /*35b0*/  UMOV UR38, 0x0 ;  /* 0x0000000000267882 */ /* 0x000fe20000000000 */
[----:B------:R-:W-:-:S02]  /*35c0*/  UMOV UR39, 0x4200490 ;  /* 0x0420049000277882 */ /* 0x000fc40000000000 */
[----:B------:R-:W-:Y:S02]  /*35d0*/  UIADD3 UR4, UPT, UPT, UR26, 0x4400, URZ ;  /* 0x000044001a047890 */ /* 0x000fe4000fffe0ff */
[----:B------:R-:W-:Y:S02]  /*35e0*/  UIADD3 UR6, UPT, UPT, UR26, 0x14400, URZ ;  /* 0x000144001a067890 */ /* 0x000fe4000fffe0ff */
[----:B---3--:R-:W-:Y:S01]  /*35f0*/  UIADD3 UR5, UPT, UPT, UR5, 0x7f, URZ ;  /* 0x0000007f05057890 */ /* 0x008fe2000fffe0ff */
[----:B-1----:R-:W1:Y:S01]  /*3600*/  LDS R0, [UR26+0x160] ;  /* 0x0001601aff007984 */ /* 0x002e620008000800 */
[----:B------:R-:W-:Y:S01]  /*3610*/  UMOV UR36, 0x0 ;  /* 0x0000000000247882 */ /* 0x000fe20000000000 */
[----:B------:R-:W-:Y:S01]  /*3620*/  UMOV UR37, 0x4200490 ;  /* 0x0420049000257882 */ /* 0x000fe20000000000 */
[----:B------:R-:W-:Y:S02]  /*3630*/  USHF.R.S32.HI UR40, URZ, 0x1f, UR5 ;  /* 0x0000001fff287899 */ /* 0x000fe40008011405 */
[----:B----4-:R-:W-:-:S02]  /*3640*/  UISETP.GE.AND UP4, UPT, UR7, 0x1, UPT ;  /* 0x000000010700788c */ /* 0x010fc4000bf86270 */
[----:B------:R-:W-:Y:S02]  /*3650*/  ULEA.HI UR40, UR40, UR5, URZ, 0x7 ;  /* 0x0000000528287291 */ /* 0x000fe4000f8f38ff */
[----:B------:R-:W-:Y:S02]  /*3660*/  USHF.R.U32.HI UR5, URZ, 0x4, UR4 ;  /* 0x00000004ff057899 */ /* 0x000fe40008011604 */
[----:B------:R-:W-:Y:S02]  /*3670*/  USHF.R.S32.HI UR40, URZ, 0x7, UR40 ;  /* 0x00000007ff287899 */ /* 0x000fe40008011428 */
[----:B------:R-:W-:Y:S02]  /*3680*/  USHF.R.U32.HI UR4, URZ, 0x4, UR6 ;  /* 0x00000004ff047899 */ /* 0x000fe40008011606 */
[----:B------:R-:W-:Y:S02]  /*3690*/  UISETP.LT.AND UP0, UPT, UR40, 0x1, UPT ;  /* 0x000000012800788c */ /* 0x000fe4000bf01270 */
[----:B------:R-:W-:-:S02]  /*36a0*/  ULOP3.LUT UR5, UR5, 0x3fff, URZ, 0xc0, !UPT ;  /* 0x00003fff05057892 */ /* 0x000fc4000f8ec0ff */
[----:B------:R-:W-:Y:S02]  /*36b0*/  ULOP3.LUT UR4, UR4, 0x3fff, URZ, 0xc0, !UPT ;  /* 0x00003fff04047892 */ /* 0x000fe4000f8ec0ff */
[----:B------:R-:W-:Y:S02]  /*36c0*/  USEL UR41, UR40, 0x1, !UP0 ;  /* 0x0000000128297887 */ /* 0x000fe4000c000000 */
[----:B------:R-:W-:Y:S02]  /*36d0*/  ULOP3.LUT UR28, UR5, 0x10000, URZ, 0xfc, !UPT ;  /* 0x00010000051c7892 */ /* 0x000fe4000f8efcff */
[----:B------:R-:W-:Y:S02]  /*36e0*/  ULOP3.LUT UR29, UR4, 0x10000, URZ, 0xfc, !UPT ;  /* 0x00010000041d7892 */ /* 0x000fe4000f8efcff */
[----:B------:R-:W-:Y:S01]  /*36f0*/  UIADD3 UR41, UPT, UPT, -UR41, URZ, URZ ;  /* 0x000000ff29297290 */ /* 0x000fe2000fffe1ff */
[----:B------:R-:W-:Y:S01]  /*3700*/  UMOV UR34, 0x0 ;  /* 0x0000000000227882 */ /* 0x000fe20000000000 */
[----:B------:R-:W-:Y:S01]  /*3710*/  UMOV UR35, 0x4200490 ;  /* 0x0420049000237882 */ /* 0x000fe20000000000 */
[----:B------:R-:W-:Y:S01]  /*3720*/  UMOV UR32, 0x0 ;  /* 0x0000000000207882 */ /* 0x000fe20000000000 */
[----:B------:R-:W-:Y:S01]  /*3730*/  UMOV UR33, 0x4200490 ;  /* 0x0420049000217882 */ /* 0x000fe20000000000 */
[----:B-1----:R-:W-:-:S15]  /*3740*/  R2UR UR42, R0 ;  /* 0x00000000002a72ca */ /* 0x002fde00000e0000 */
.L_x_71:
[----:B------:R-:W-:Y:S02]  /*3750*/  LEA R0, R10, UR26, 0x3 ;  /* 0x0000001a0a007c11 */ /* 0x000fe4000f8e18ff */
[----:B------:R-:W-:Y:S02]  /*3760*/  SHF.L.U32 R5, R9, 0x1f, RZ ;  /* 0x0000001f09057819 */ /* 0x000fe400000006ff */
[----:B------:R-:W-:Y:S01]  /*3770*/  PLOP3.LUT P0, PT, PT, PT, UP4, 0x80, 0x8 ;  /* 0x000000000008781c */ /* 0x000fe20003f0f048 */
[----:B------:R-:W-:Y:S01]  /*3780*/  VIADD R3, R0, 0xc0 ;  /* 0x000000c000037836 */ /* 0x000fe20000000000 */
[----:B-1----:R-:W1:Y:S02]  /*3790*/  SYNCS.PHASECHK.TRANS64.TRYWAIT P1, [R0+URZ+0xb0], R5 ;  /* 0x0000b005000075a7 */ /* 0x002e6400080211ff */
[----:B-1-3--:R-:W-:Y:S09]  /*37a0*/  @!P1 BRA `(.L_x_65) ;  /* 0x0000004800889947 */ /* 0x00aff20003800000 */
.L_x_140:
[----:B------:R-:W-:Y:S01]  /*37b0*/  LEA R4, R10, UR26, 0x4 ;  /* 0x0000001a0a047c11 */ /* 0x000fe2000f8e20ff */
[----:B------:R-:W-:Y:S01]  /*37c0*/  @UP4 ULEA UR4, UR24, UR26, 0x3 ;  /* 0x0000001a18044291 */ /* 0x000fe2000f8e18ff */
[----:B------:R-:W-:Y:S01]  /*37d0*/  PLOP3.LUT P2, PT, PT, PT, PT, 0x80, 0x8 ;  /* 0x000000000008781c */ /* 0x000fe20003f4f070 */
[----:B------:R-:W-:Y:S01]  /*37e0*/  ULEA UR31, UR30, UR26, 0x3 ;  /* 0x0000001a1e1f7291 */ /* 0x000fe2000f8e18ff */
[----:B------:R-:W-:Y:S02]  /*37f0*/  PRMT R3, RZ, 0x654, R3 ;  /* 0x00000654ff037816 */ /* 0x000fe40000000003 */
[----:B-1----:R-:W1:Y:S01]  /*3800*/  LDS.128 R4, [R4+0x140] ;  /* 0x0001400004047984 */ /* 0x002e620000000c00 */
[----:B------:R-:W-:Y:S02]  /*3810*/  @P0 SHF.L.U32 R2, R8, 0x1f, RZ ;  /* 0x0000001f08020819 */ /* 0x000fe400000006ff */
[----:B------:R-:W-:Y:S01]  /*3820*/  SHF.L.U32 R0, R11, 0x1f, RZ ;  /* 0x0000001f0b007819 */ /* 0x000fe200000006ff */
[----:B------:R-:W-:Y:S01]  /*3830*/  @!PT LDS RZ, [RZ] ;  /* 0x00000000fffff984 */ /* 0x000fe20000000800 */
[----:B------:R-:W-:Y:S01]  /*3840*/  @!PT LDS RZ, [RZ] ;  /* 0x00000000fffff984 */ /* 0x000fe20000000800 */
[----:B------:R-:W-:Y:S01]  /*3850*/  @!PT LDS RZ, [RZ] ;  /* 0x00000000fffff984 */ /* 0x000fe20000000800 */
[----:B------:R-:W-:Y:S01]  /*3860*/  @!PT LDS RZ, [RZ] ;  /* 0x00000000fffff984 */ /* 0x000fe20000000800 */
[----:B------:R2:W-:Y:S06]  /*3870*/  MEMBAR.ALL.CTA ;  /* 0x0000000000007992 */ /* 0x0005ec0000008000 */
[----:B--2---:R-:W2:Y:S02]  /*3880*/  FENCE.VIEW.ASYNC.S ;  /* 0x00000000000073c6 */ /* 0x004ea40000000000 */
[----:B--2---:R2:W-:Y:S01]  /*3890*/  SYNCS.ARRIVE.TRANS64.RED.A1T0 RZ, [R3+URZ], RZ ;  /* 0x000000ff03ff79a7 */ /* 0x0045e200081004ff */
[----:B------:R2:W3:Y:S01]  /*38a0*/  @P0 SYNCS.PHASECHK.TRANS64.TRYWAIT P2, [UR4], R2 ;  /* 0x00000002ff0005a7 */ /* 0x0004e20008041104 */
[----:B------:R-:W-:Y:S01]  /*38b0*/  ULEA.HI UR4, UR30, UR30, URZ, 0x1 ;  /* 0x0000001e1e047291 */ /* 0x000fe2000f8f08ff */
[----:B-1----:R-:W-:-:S03]  /*38c0*/  LOP3.LUT P1, RZ, R6, 0x1, RZ, 0xc0, !PT ;  /* 0x0000000106ff7812 */ /* 0x002fc6000782c0ff */
[----:B------:R-:W-:Y:S02]  /*38d0*/  USHF.L.U32 UR11, UR4, 0x6, URZ ;  /* 0x00000006040b7899 */ /* 0x000fe400080006ff */
[----:B------:R-:W-:Y:S02]  /*38e0*/  ULOP3.LUT UR4, UR4, 0xffe, URZ, 0xc0, !UPT ;  /* 0x00000ffe04047892 */ /* 0x000fe4000f8ec0ff */
[----:B------:R-:W-:Y:S02]  /*38f0*/  ULOP3.LUT UR11, UR11, 0xffffff80, URZ, 0xc0, !UPT ;  /* 0xffffff800b0b7892 */ /* 0x000fe4000f8ec0ff */
[----:B------:R-:W-:Y:S02]  /*3900*/  UIADD3 UR4, UPT, UPT, -UR4, UR30, URZ ;  /* 0x0000001e04047290 */ /* 0x000fe4000fffe1ff */
[----:B------:R-:W-:Y:S01]  /*3910*/  UIADD3 UR11, UPT, UPT, UR42, UR11, URZ ;  /* 0x0000000b2a0b7290 */ /* 0x000fe2000fffe0ff */
[----:B------:R-:W1:Y:S03]  /*3920*/  SYNCS.PHASECHK.TRANS64.TRYWAIT P0, [UR31+0xf0], R0 ;  /* 0x0000f000ff0075a7 */ /* 0x000e66000800111f */
[----:B------:R-:W-:Y:S01]  /*3930*/  ULEA UR11, UR4, UR11, 0x14 ;  /* 0x0000000b040b7291 */ /* 0x000fe2000f8ea0ff */
[----:B-123--:R-:W-:Y:S11]  /*3940*/  @!P0 BRA `(.L_x_66) ;  /* 0x0000004800348947 */ /* 0x00eff60003800000 */
.L_x_142:
[----:B------:R-:W-:Y:S01]  /*3950*/  IADD3 R10, PT, PT, R10, 0x1, RZ ;  /* 0x000000010a0a7810 */ /* 0x000fe20007ffe0ff */
[----:B------:R-:W-:Y:S06]  /*3960*/  BRA.U !UP4, `(.L_x_67) ;  /* 0x000000010cc07547 */ /* 0x000fec000b800000 */
[----:B------:R-:W-:Y:S01]  /*3970*/  UPLOP3.LUT UP2, UPT, UPT, UPT, UPT, 0x40, 0x4 ;  /* 0x000000000004789c */ /* 0x000fe20003f4e870 */
[----:B------:R-:W-:Y:S01]  /*3980*/  UMOV UR23, UR41 ;  /* 0x0000002900177c82 */ /* 0x000fe20008000000 */
[----:B------:R-:W-:Y:S01]  /*3990*/  UMOV UR22, UR40 ;  /* 0x0000002800167c82 */ /* 0x000fe20008000000 */
[----:B------:R-:W-:-:S08]  /*39a0*/  UMOV UR10, UR24 ;  /* 0x00000018000a7c82 */ /* 0x000fd00008000000 */
.L_x_70:
[----:B------:R-:W-:Y:S02]  /*39b0*/  UIADD3 UR23, UPT, UPT, UR23, 0x1, URZ ;  /* 0x0000000117177890 */ /* 0x000fe4000fffe0ff */
[----:B--2---:R-:W-:Y:S02]  /*39c0*/  ULEA UR5, UR10, UR26, 0x3 ;  /* 0x0000001a0a057291 */ /* 0x004fe4000f8e18ff */
[----:B------:R-:W-:Y:S01]  /*39d0*/  UISETP.NE.AND UP3, UPT, UR23, URZ, UPT ;  /* 0x000000ff1700728c */ /* 0x000fe2000bf65270 */
[----:B---3--:R-:W-:Y:S10]  /*39e0*/  @P2 BRA `(.L_x_68) ;  /* 0x00000000000c2947 */ /* 0x008ff40003800000 */
[----:B-1----:R-:W-:Y:S04]  /*39f0*/  SHF.L.U32 R3, R8, 0x1f, RZ ;  /* 0x0000001f08037819 */ /* 0x002fe800000006ff */
[----:B------:R-:W1:Y:S02]  /*3a00*/  SYNCS.PHASECHK.TRANS64.TRYWAIT P0, [UR5], R3 ;  /* 0x00000003ff0075a7 */ /* 0x000e640008001105 */
[----:B-1----:R-:W-:Y:S05]  /*3a10*/  @!P0 BRA `(.L_x_69) ;  /* 0x0000004800188947 */ /* 0x002fea0003800000 */
.L_x_68:
[----:B------:R-:W-:Y:S01]  /*3a20*/  UISETP.NE.AND UP0, UPT, UR22, 0x1, UPT ;  /* 0x000000011600788c */ /* 0x000fe2000bf05270 */
[----:B------:R-:W-:Y:S01]  /*3a30*/  PLOP3.LUT P2, PT, PT, PT, PT, 0x80, 0x8 ;  /* 0x000000000008781c */ /* 0x000fe20003f4f070 */
[----:B------:R-:W-:Y:S02]  /*3a40*/  UIADD3 UR4, UPT, UPT, UR10, 0x1, URZ ;  /* 0x000000010a047890 */ /* 0x000fe4000fffe0ff */
[----:B------:R-:W-:Y:S02]  /*3a50*/  UIADD3 UR25, UPT, UPT, UR5, 0x40, URZ ;  /* 0x0000004005197890 */ /* 0x000fe4000fffe0ff */
[----:B------:R-:W-:Y:S01]  /*3a60*/  UISETP.NE.AND UP1, UPT, UR4, 0x8, UPT ;  /* 0x000000080400788c */ /* 0x000fe2000bf25270 */
[----:B------:R-:W-:Y:S01]  /*3a70*/  PLOP3.LUT P0, PT, PT, PT, UP0, 0x80, 0x8 ;  /* 0x000000000008781c */ /* 0x000fe20003f0f008 */
[----:B------:R-:W-:Y:S02]  /*3a80*/  UIADD3 UR22, UPT, UPT, UR22, -0x1, URZ ;  /* 0xffffffff16167890 */ /* 0x000fe4000fffe0ff */
[----:B------:R-:W-:Y:S02]  /*3a90*/  USEL UR6, URZ, 0x1, UP1 ;  /* 0x00000001ff067887 */ /* 0x000fe40008800000 */
[----:B------:R-:W-:Y:S01]  /*3aa0*/  USEL UR24, UR4, URZ, UP1 ;  /* 0x000000ff04187287 */ /* 0x000fe20008800000 */
[----:B------:R-:W-:Y:S01]  /*3ab0*/  UMOV UR7, 0x40004040 ;  /* 0x4000404000077882 */ /* 0x000fe20000000000 */
[----:B------:R-:W-:Y:S02]  /*3ac0*/  UMOV UR5, 0x40004040 ;  /* 0x4000404000057882 */ /* 0x000fe40000000000 */
[----:B------:R-:W-:Y:S01]  /*3ad0*/  @UP0 ULEA UR4, UR24, UR26, 0x3 ;  /* 0x0000001a18040291 */ /* 0x000fe2000f8e18ff */
[----:B------:R-:W-:Y:S01]  /*3ae0*/  LOP3.LUT R8, R8, UR6, RZ, 0x3c, !PT ;  /* 0x0000000608087c12 */ /* 0x000fe2000f8e3cff */
[----:B------:R-:W-:Y:S01]  /*3af0*/  ULEA UR6, UR10, UR29, 0xa ;  /* 0x0000001d0a067291 */ /* 0x000fe2000f8e50ff */
[----:B------:R-:W-:Y:S02]  /*3b00*/  UMOV UR21, 0x40004040 ;  /* 0x4000404000157882 */ /* 0x000fe40000000000 */
[----:B-1----:R-:W-:Y:S01]  /*3b10*/  @P0 SHF.L.U32 R0, R8, 0x1f, RZ ;  /* 0x0000001f08000819 */ /* 0x002fe200000006ff */
[----:B------:R-:W-:Y:S02]  /*3b20*/  UIADD3 UR20, UPT, UPT, UR6, 0x2, URZ ;  /* 0x0000000206147890 */ /* 0x000fe4000fffe0ff */
[----:B------:R-:W-:Y:S01]  /*3b30*/  UIADD3 UR16, UPT, UPT, UR6, 0x4, URZ ;  /* 0x0000000406107890 */ /* 0x000fe2000fffe0ff */
[----:B------:R2:W3:Y:S01]  /*3b40*/  @P0 SYNCS.PHASECHK.TRANS64.TRYWAIT P2, [UR4], R0 ;  /* 0x00000000ff0005a7 */ /* 0x0004e20008041104 */
[----:B------:R-:W-:Y:S02]  /*3b50*/  ULEA UR4, UR10, UR28, 0x9 ;  /* 0x0000001c0a047291 */ /* 0x000fe4000f8e48ff */
[----:B------:R-:W-:Y:S02]  /*3b60*/  UIADD3 UR12, UPT, UPT, UR6, 0x6, URZ ;  /* 0x00000006060c7890 */ /* 0x000fe4000fffe0ff */
[----:B------:R-:W-:Y:S02]  /*3b70*/  UIADD3 UR18, UPT, UPT, UR4, 0x2, URZ ;  /* 0x0000000204127890 */ /* 0x000fe4000fffe0ff */
[----:B------:R-:W-:Y:S02]  /*3b80*/  UIADD3 UR14, UPT, UPT, UR4, 0x4, URZ ;  /* 0x00000004040e7890 */ /* 0x000fe4000fffe0ff */
[----:B------:R-:W-:Y:S01]  /*3b90*/  UIADD3 UR8, UPT, UPT, UR4, 0x6, URZ ;  /* 0x0000000604087890 */ /* 0x000fe2000fffe0ff */
[----:B------:R2:W-:Y:S01]  /*3ba0*/  UTCQMMA gdesc[UR4], gdesc[UR6], tmem[UR11], tmem[UR38], idesc[UR39], UP2 ;  /* 0x00ff2606040075ea */ /* 0x0005e2000900030b */
[----:B------:R-:W-:Y:S01]  /*3bb0*/  UPLOP3.LUT UP2, UPT, UPT, UPT, UPT, 0x80, 0x8 ;  /* 0x000000000008789c */ /* 0x000fe20003f4f070 */
[----:B------:R-:W-:Y:S01]  /*3bc0*/  UMOV UR19, 0x40004040 ;  /* 0x4000404000137882 */ /* 0x000fe20000000000 */
[----:B------:R-:W-:Y:S01]  /*3bd0*/  UMOV UR17, 0x40004040 ;  /* 0x4000404000117882 */ /* 0x000fe20000000000 */
[----:B------:R2:W-:Y:S01]  /*3be0*/  UTCQMMA gdesc[UR18], gdesc[UR20], tmem[UR11], tmem[UR36], idesc[UR37], UPT ;  /* 0x00ff2414120075ea */ /* 0x0005e2000b80030b */
[----:B------:R-:W-:Y:S01]  /*3bf0*/  UMOV UR15, 0x40004040 ;  /* 0x40004040000f7882 */ /* 0x000fe20000000000 */
[----:B------:R-:W-:Y:S01]  /*3c00*/  UMOV UR13, 0x40004040 ;  /* 0x40004040000d7882 */ /* 0x000fe20000000000 */
[----:B------:R-:W-:Y:S01]  /*3c10*/  UMOV UR9, 0x40004040 ;  /* 0x4000404000097882 */ /* 0x000fe20000000000 */
[----:B------:R2:W-:Y:S01]  /*3c20*/  UTCQMMA gdesc[UR14], gdesc[UR16], tmem[UR11], tmem[UR34], idesc[UR35], UPT ;  /* 0x00ff22100e0075ea */ /* 0x0005e2000b80030b */
[----:B------:R2:W-:Y:S01]  /*3c30*/  UTCQMMA gdesc[UR8], gdesc[UR12], tmem[UR11], tmem[UR32], idesc[UR33], UPT ;  /* 0x00ff200c080075ea */ /* 0x0005e2000b80030b */
[----:B------:R2:W-:Y:S01]  /*3c40*/  UTCBAR.MULTICAST [UR25], URZ, UR27 ;  /* 0x000000ff190073e9 */ /* 0x0005e2000800081b */
[----:B------:R-:W-:Y:S01]  /*3c50*/  UMOV UR10, UR24 ;  /* 0x00000018000a7c82 */ /* 0x000fe20008000000 */
[----:B------:R-:W-:Y:S05]  /*3c60*/  BRA.U UP3, `(.L_x_70) ;  /* 0xfffffffd03507547 */ /* 0x000fea000b83ffff */
.L_x_67:
[----:B--2---:R-:W-:Y:S01]  /*3c70*/  UIADD3 UR4, UPT, UPT, UR30, 0x1, URZ ;  /* 0x000000011e047890 */ /* 0x004fe2000fffe0ff */
[C---:B------:R-:W-:Y:S01]  /*3c80*/  ISETP.NE.AND P0, PT, R10.reuse, 0x2, PT ;  /* 0x000000020a00780c */ /* 0x040fe20003f05270 */
[----:B------:R-:W-:Y:S02]  /*3c90*/  UIADD3 UR5, UPT, UPT, UR31, 0xd0, URZ ;  /* 0x000000d01f057890 */ /* 0x000fe4000fffe0ff */
[----:B------:R-:W-:Y:S01]  /*3ca0*/  UISETP.NE.AND UP0, UPT, UR4, 0x4, UPT ;  /* 0x000000040400788c */ /* 0x000fe2000bf05270 */
[----:B-1----:R-:W-:Y:S02]  /*3cb0*/  SEL R0, RZ, 0x1, P0 ;  /* 0x00000001ff007807 */ /* 0x002fe40000000000 */
[----:B------:R-:W-:Y:S01]  /*3cc0*/  SEL R10, R10, RZ, P0 ;  /* 0x000000ff0a0a7207 */ /* 0x000fe20000000000 */
[----:B------:R-:W-:Y:S01]  /*3cd0*/  USEL UR6, URZ, 0x1, UP0 ;  /* 0x00000001ff067887 */ /* 0x000fe20008000000 */
[----:B------:R-:W-:Y:S01]  /*3ce0*/  LOP3.LUT R9, R9, R0, RZ, 0x3c, !PT ;  /* 0x0000000009097212 */ /* 0x000fe200078e3cff */
[----:B------:R-:W-:Y:S01]  /*3cf0*/  USEL UR30, UR4, URZ, UP0 ;  /* 0x000000ff041e7287 */ /* 0x000fe20008000000 */
[----:B------:R1:W-:Y:S03]  /*3d00*/  UTCBAR [UR5], URZ ;  /* 0x000000ff050073e9 */ /* 0x0003e600080000ff */
[----:B------:R-:W-:Y:S01]  /*3d10*/  LOP3.LUT R11, R11, UR6, RZ, 0x3c, !PT ;  /* 0x000000060b0b7c12 */ /* 0x000fe2000f8e3cff */
[----:B------:R-:W-:Y:S07]  /*3d20*/  @P1 BRA `(.L_x_71) ;  /* 0xfffffff800881947 */ /* 0x000fee000383ffff */
[----:B------:R-:W2:Y:S01]  /*3d30*/  S2UR UR8, SR_CgaCtaId ;  /* 0x00000000000879c3 */ /* 0x000ea20000008800 */
[----:B------:R-:W-:Y:S01]  /*3d40*/  ELECT P0, URZ, PT ;  /* 0x0000000000ff782f */ /* 0x000fe20003800000 */
[----:B------:R-:W-:Y:S01]  /*3d50*/  IMAD.MOV.U32 R0, RZ, RZ, 0x1 ;  /* 0x00000001ff007424 */ /* 0x000fe200078e00ff */
[----:B------:R-:W-:Y:S01]  /*3d60*/  UIADD3 UR26, UPT, UPT, UR26, 0xf0, URZ ;  /* 0x000000f01a1a7890 */ /* 0x000fe2000fffe0ff */
[----:B------:R-:W-:Y:S01]  /*3d70*/  SHF.L.U32 R3, R11, 0x1f, RZ ;  /* 0x0000001f0b037819 */ /* 0x000fe200000006ff */
[----:B------:R-:W-:-:S03]  /*3d80*/  UMOV UR4, 0x40 ;  /* 0x0000004000047882 */ /* 0x000fc60000000000 */
[----:B------:R-:W-:Y:S01]  /*3d90*/  UVIRTCOUNT.DEALLOC.SMPOOL 0x80 ;  /* 0x000000800000784c */ /* 0x000fe20000000000 */
[----:B--2---:R-:W-:Y:S02]  /*3da0*/  ULEA UR8, UR8, UR4, 0x18 ;  /* 0x0000000408087291 */ /* 0x004fe4000f8ec0ff */
[----:B------:R-:W-:-:S07]  /*3db0*/  ULEA UR4, UR30, UR26, 0x3 ;  /* 0x0000001a1e047291 */ /* 0x000fce000f8e18ff */
[----:B------:R2:W-:Y:S02]  /*3dc0*/  @P0 STS.U8 [UR8+0x1c], R0 ;  /* 0x00001c00ff000988 */ /* 0x0005e40008000008 */
[----:B------:R-:W4:Y:S02]  /*3dd0*/  SYNCS.PHASECHK.TRANS64.TRYWAIT P0, [UR4], R3 ;  /* 0x00000003ff0075a7 */ /* 0x000f240008001104 */
[----:B--2-4-:R-:W-:Y:S05]  /*3de0*/  @!P0 BRA `(.L_x_72) ;  /* 0x00000044003c8947 */ /* 0x014fea0003800000 */
.L_x_145:
[----:B------:R-:W-:-:S04]  /*3df0*/  UIADD3 UR4, UPT, UPT, UR30, 0x1, URZ ;  /* 0x000000011e047890 */ /* 0x000fc8000fffe0ff */
[----:B------:R-:W-:-:S04]  /*3e00*/  UISETP.NE.AND UP0, UPT, UR4, 0x4, UPT ;  /* 0x000000040400788c */ /* 0x000fc8000bf05270 */
[----:B------:R-:W-:Y:S02]  /*3e10*/  USEL UR6, URZ, 0x1, UP0 ;  /* 0x00000001ff067887 */ /* 0x000fe40008000000 */
[----:B------:R-:W-:-:S04]  /*3e20*/  USEL UR4, UR4, URZ, UP0 ;  /* 0x000000ff04047287 */ /* 0x000fc80008000000 */
[----:B-1----:R-:W-:Y:S01]  /*3e30*/  ULEA UR5, UR4, UR26, 0x3 ;  /* 0x0000001a04057291 */ /* 0x002fe2000f8e18ff */
[----:B------:R-:W-:-:S04]  /*3e40*/  LOP3.LUT R2, R11, UR6, RZ, 0x3c, !PT ;  /* 0x000000060b027c12 */ /* 0x000fc8000f8e3cff */
[----:B--2---:R-:W-:-:S04]  /*3e50*/  SHF.L.U32 R3, R2, 0x1f, RZ ;  /* 0x0000001f02037819 */ /* 0x004fc800000006ff */
[----:B------:R-:W1:Y:S02]  /*3e60*/  SYNCS.PHASECHK.TRANS64.TRYWAIT P0, [UR5], R3 ;  /* 0x00000003ff0075a7 */ /* 0x000e640008001105 */
[----:B-1----:R-:W-:Y:S05]  /*3e70*/  @!P0 BRA `(.L_x_73) ;  /* 0x0000004400308947 */ /* 0x002fea0003800000 */
.L_x_147:
        /* <DEDUP_REMOVED lines=9> */
.L_x_149:
[----:B------:R-:W-:-:S04]  /*3f10*/  UIADD3 UR4, UPT, UPT, UR4, 0x1, URZ ;  /* 0x0000000104047890 */ /* 0x000fc8000fffe0ff */
[----:B------:R-:W-:-:S04]  /*3f20*/  UISETP.NE.AND UP0, UPT, UR4, 0x4, UPT ;  /* 0x000000040400788c */ /* 0x000fc8000bf05270 */
[----:B------:R-:W-:Y:S02]  /*3f30*/  USEL UR5, URZ, 0x1, UP0 ;  /* 0x00000001ff057887 */ /* 0x000fe40008000000 */
[----:B------:R-:W-:-:S04]  /*3f40*/  USEL UR4, UR4, URZ, UP0 ;  /* 0x000000ff04047287 */ /* 0x000fc80008000000 */
[----:B------:R-:W-:Y:S01]  /*3f50*/  ULEA UR4, UR4, UR26, 0x3 ;  /* 0x0000001a04047291 */ /* 0x000fe2000f8e18ff */
[----:B-1----:R-:W-:-:S04]  /*3f60*/  LOP3.LUT R3, R2, UR5, RZ, 0x3c, !PT ;  /* 0x0000000502037c12 */ /* 0x002fc8000f8e3cff */
[----:B------:R-:W-:-:S04]  /*3f70*/  SHF.L.U32 R3, R3, 0x1f, RZ ;  /* 0x0000001f03037819 */ /* 0x000fc800000006ff */
[----:B------:R-:W1:Y:S02]  /*3f80*/  SYNCS.PHASECHK.TRANS64.TRYWAIT P0, [UR4], R3 ;  /* 0x00000003ff0075a7 */ /* 0x000e640008001104 */
[----:B-1----:R-:W-:Y:S05]  /*3f90*/  @!P0 BRA `(.L_x_75) ;  /* 0x0000004400188947 */ /* 0x002fea0003800000 */
.L_x_151:
[----:B------:R-:W-:Y:S01]  /*3fa0*/  NOP ;  /* 0x0000000000007918 */ /* 0x000fe20000000000 */
[----:B-1----:R-:W1:Y:S01]  /*3fb0*/  LDS R0, [UR8+0x14] ;  /* 0x00001408ff007984 */ /* 0x002e620008000800 */
[----:B------:R-:W-:Y:S01]  /*3fc0*/  ULOP3.LUT UR4, UR42, 0xffff, URZ, 0xc0, !UPT ;  /* 0x0000ffff2a047892 */ /* 0x000fe2000f8ec0ff */
[----:B------:R-:W-:Y:S01]  /*3fd0*/  UMOV UR5, 0xffff ;  /* 0x0000ffff00057882 */ /* 0x000fe20000000000 */
[----:B------:R-:W-:Y:S02]  /*3fe0*/  UMOV UR6, 0x1 ;  /* 0x0000000100067882 */ /* 0x000fe40000000000 */
[----:B------:R-:W-:-:S04]  /*3ff0*/  USHF.R.U32.HI UR4, URZ, 0x5, UR4 ;  /* 0x00000005ff047899 */ /* 0x000fc80008011604 */
[----:B------:R-:W-:Y:S02]  /*4000*/  USHF.L.U32 UR5, UR5, UR4, URZ ;  /* 0x0000000405057299 */ /* 0x000fe400080006ff */
[----:B------:R-:W-:-:S04]  /*4010*/  USHF.L.U32 UR4, UR6, UR4, URZ ;  /* 0x0000000406047299 */ /* 0x000fc800080006ff */
[----:B-1----:R-:W-:-:S04]  /*4020*/  LOP3.LUT R0, R0, UR5, RZ, 0xc0, !PT ;  /* 0x0000000500007c12 */ /* 0x002fc8000f8ec0ff */
[----:B------:R-:W-:-:S13]  /*4030*/  ISETP.NE.AND P0, PT, R0, UR5, PT ;  /* 0x0000000500007c0c */ /* 0x000fda000bf05270 */
[----:B------:R-:W-:Y:S05]  /*4040*/  @P0 BRA `(.L_x_76) ;  /* 0x0000000000580947 */ /* 0x000fea0003800000 */
[----:B------:R-:W1:Y:S02]  /*4050*/  LDS R0, [UR8+0x18] ;  /* 0x00001808ff007984 */ /* 0x000e640008000800 */
[----:B-1----:R-:W-:-:S04]  /*4060*/  LOP3.LUT R0, R0, UR4, RZ, 0xc0, !PT ;  /* 0x0000000400007c12 */ /* 0x002fc8000f8ec0ff */
[----:B------:R-:W-:-:S13]  /*4070*/  ISETP.NE.AND P0, PT, R0, UR4, PT ;  /* 0x0000000400007c0c */ /* 0x000fda000bf05270 */
[----:B------:R-:W-:Y:S05]  /*4080*/  @P0 BRA `(.L_x_77) ;  /* 0x00000000003c0947 */ /* 0x000fea0003800000 */
[----:B------:R-:W1:Y:S01]  /*4090*/  S2R R2, SR_LANEID ;  /* 0x0000000000027919 */ /* 0x000e620000000000 */
[----:B------:R-:W-:Y:S01]  /*40a0*/  ULOP3.LUT UR5, URZ, UR5, URZ, 0x33, !UPT ;  /* 0x00000005ff057292 */ /* 0x000fe2000f8e33ff */
[----:B------:R-:W-:Y:S01]  /*40b0*/  LOP3.LUT R4, RZ, UR4, RZ, 0x33, !PT ;  /* 0x00000004ff047c12 */ /* 0x000fe2000f8e33ff */
[----:B------:R-:W-:Y:S02]  /*40c0*/  VOTEU.ANY UR4, UPT, PT ;  /* 0x0000000000047886 */ /* 0x000fe400038e0100 */
[----:B------:R-:W-:Y:S01]  /*40d0*/  UFLO.U32 UR4, UR4 ;  /* 0x00000004000472bd */ /* 0x000fe200080e0000 */
[----:B------:R-:W2:Y:S01]  /*40e0*/  REDUX UR6, R4 ;  /* 0x00000000040673c4 */ /* 0x000ea20000000000 */
[----:B------:R-:W-:-:S06]  /*40f0*/  IMAD.U32 R0, RZ, RZ, UR5 ;  /* 0x00000005ff007e24 */ /* 0x000fcc000f8e00ff */
[----:B------:R4:W-:Y:S01]  /*4100*/  UTCATOMSWS.AND URZ, UR5 ;  /* 0x0000000500ff79e3 */ /* 0x0009e20008000000 */
[----:B------:R-:W3:Y:S01]  /*4110*/  REDUX UR7, R0 ;  /* 0x00000000000773c4 */ /* 0x000ee20000000000 */
[----:B-1----:R-:W-:Y:S01]  /*4120*/  ISETP.EQ.U32.AND P0, PT, R2, UR4, PT ;  /* 0x0000000402007c0c */ /* 0x002fe2000bf02070 */
[----:B--2---:R-:W-:Y:S01]  /*4130*/  IMAD.U32 R2, RZ, RZ, UR6 ;  /* 0x00000006ff027e24 */ /* 0x004fe2000f8e00ff */
[----:B---3--:R-:W-:-:S11]  /*4140*/  MOV R3, UR7 ;  /* 0x0000000700037c02 */ /* 0x008fd60008000f00 */
[----:B------:R4:W-:Y:S04]  /*4150*/  @P0 ATOMS.AND RZ, [UR8+0x14], R3 ;  /* 0x00001403ffff098c */ /* 0x0009e8000a800008 */
[----:B------:R4:W-:Y:S01]  /*4160*/  @P0 ATOMS.AND RZ, [UR8+0x18], R2 ;  /* 0x00001802ffff098c */ /* 0x0009e2000a800008 */
[----:B------:R-:W-:Y:S05]  /*4170*/  BRA `(.L_x_78) ;  /* 0x0000000000147947 */ /* 0x000fea0003800000 */
.L_x_77:
[----:B------:R-:W-:Y:S02]  /*4180*/  MOV R2, 0x41a0 ;  /* 0x000041a000027802 */ /* 0x000fe40000000f00 */
[----:B---3-5:R-:W-:Y:S05]  /*4190*/  CALL.REL.NOINC `($__internal_0_$__cuda_sm10x_tcgen05_guardrail_trap_col_being_dealloced_not_returned_by_alloc) ;  /* 0x0000004400747944 */ /* 0x028fea0003c00000 */
[----:B------:R-:W-:Y:S05]  /*41a0*/  BRA `(.L_x_78) ;  /* 0x0000000000087947 */ /* 0x000fea0003800000 */
.L_x_76:
[----:B------:R-:W-:Y:S02]  /*41b0*/  MOV R2, 0x41d0 ;  /* 0x000041d000027802 */ /* 0x000fe40000000f00 */
[----:B---3-5:R-:W-:Y:S05]  /*41c0*/  CALL.REL.NOINC `($__internal_2_$__cuda_sm10x_tcgen05_guardrail_trap_unallocated_columns_being_dealloced) ;  /* 0x0000004400807944 */ /* 0x028fea0003c00000 */
.L_x_78:
[----:B------:R-:W-:Y:S01]  /*41d0*/  NOP ;  /* 0x0000000000007918 */ /* 0x000fe20000000000 */
[----:B----4-:R-:W-:Y:S05]  /*41e0*/  EXIT ;  /* 0x000000000000794d */ /* 0x010fea0003800000 */
.L_x_60:
[----:B------:R-:W-:-:S09]  /*41f0*/  UISETP.NE.OR UP0, UPT, UR17, 0x3, !UP3 ;  /* 0x000000031100788c */ /* 0x000fd2000df05670 */
[----:B------:R-:W-:Y:S05]  /*4200*/  BRA.U UP0, `(.L_x_79) ;  /* 0x0000000d00807547 */ /* 0x000fea000b800000 */
[----:B------:R-:W1:Y:S01]  /*4210*/  S2UR UR10, SR_CgaCtaId ;  /* 0x00000000000a79c3 */ /* 0x000e620000008800 */
[----:B------:R-:W2:Y:S01]  /*4220*/  LDCU UR32, c[0x0][0x370] ;  /* 0x00006e00ff2077ac */ /* 0x000ea20008000800 */
[----:B------:R-:W-:Y:S02]  /*4230*/  HFMA2 R13, -RZ, RZ, 0, 0 ;  /* 0x00000000ff0d7431 */ /* 0x000fe400000001ff */
[----:B------:R-:W-:Y:S01]  /*4240*/  IMAD.MOV.U32 R15, RZ, RZ, 0x1 ;  /* 0x00000001ff0f7424 */ /* 0x000fe200078e00ff */
[----:B------:R-:W-:Y:S01]  /*4250*/  MOV R7, 0x1000 ;  /* 0x0000100000077802 */ /* 0x000fe20000000f00 */
[----:B------:R-:W2:Y:S01]  /*4260*/  LDCU.128 UR28, c[0x0][0xb10] ;  /* 0x00016200ff1c77ac */ /* 0x000ea20008000c00 */
[----:B------:R-:W-:Y:S01]  /*4270*/  IMAD.MOV.U32 R14, RZ, RZ, RZ ;  /* 0x000000ffff0e7224 */ /* 0x000fe200078e00ff */
[----:B------:R-:W3:Y:S01]  /*4280*/  LDC.64 R16, c[0x0][0x348] ;  /* 0x0000d200ff107b82 */ /* 0x000ee20000000a00 */
[----:B------:R-:W4:Y:S01]  /*4290*/  LDCU UR27, c[0x0][0x374] ;  /* 0x00006e80ff1b77ac */ /* 0x000f220008000800 */
[----:B------:R-:W1:Y:S06]  /*42a0*/  LDCU UR15, c[0x0][0xb0c] ;  /* 0x00016180ff0f77ac */ /* 0x000e6c0008000800 */
[----:B------:R-:W3:Y:S01]  /*42b0*/  LDC.64 R2, c[0x0][0x888] ;  /* 0x00022200ff027b82 */ /* 0x000ee20000000a00 */
[----:B------:R-:W1:Y:S01]  /*42c0*/  LDCU UR39, c[0x0][0xb20] ;  /* 0x00016400ff2777ac */ /* 0x000e620008000800 */
[----:B------:R-:W1:Y:S06]  /*42d0*/  LDCU UR4, c[0x0][0xb30] ;  /* 0x00016600ff0477ac */ /* 0x000e6c0008000800 */
[----:B------:R-:W3:Y:S01]  /*42e0*/  LDC.64 R4, c[0x0][0x890] ;  /* 0x00022400ff047b82 */ /* 0x000ee20000000a00 */
[----:B------:R-:W-:Y:S01]  /*42f0*/  UMOV UR21, 0x400 ;  /* 0x0000040000157882 */ /* 0x000fe20000000000 */
[----:B--2---:R-:W-:-:S02]  /*4300*/  UIMAD.WIDE.U32 UR6, UR32, UR28, URZ ;  /* 0x0000001c200672a5 */ /* 0x004fc4000f8e00ff */
[----:B----4-:R-:W-:Y:S02]  /*4310*/  UIMAD.WIDE.U32 UR8, UR27, UR31, URZ ;  /* 0x0000001f1b0872a5 */ /* 0x010fe4000f8e00ff */
[----:B-1----:R-:W-:Y:S02]  /*4320*/  ULEA UR21, UR10, UR21, 0x18 ;  /* 0x000000150a157291 */ /* 0x002fe4000f8ec0ff */
[----:B------:R-:W-:Y:S02]  /*4330*/  UPLOP3.LUT UP3, UPT, UPT, UPT, UPT, 0x40, 0x4 ;  /* 0x000000000004789c */ /* 0x000fe40003f6e870 */
[----:B------:R-:W-:Y:S02]  /*4340*/  UIADD3 UR33, UPT, UPT, UR21, 0x88, URZ ;  /* 0x0000008815217890 */ /* 0x000fe4000fffe0ff */
[----:B------:R-:W-:Y:S01]  /*4350*/  UIADD3 UR17, UPT, UPT, UR21, 0x80, URZ ;  /* 0x0000008015117890 */ /* 0x000fe2000fffe0ff */
[----:B------:R-:W-:Y:S01]  /*4360*/  UMOV UR6, UR7 ;  /* 0x0000000700067c82 */ /* 0x000fe20008000000 */
[----:B------:R-:W-:Y:S01]  /*4370*/  UMOV UR35, UR9 ;  /* 0x0000000900237c82 */ /* 0x000fe20008000000 */
[----:B------:R-:W-:-:S02]  /*4380*/  UISETP.GE.AND UP0, UPT, UR42, 0x1, UPT ;  /* 0x000000012a00788c */ /* 0x000fc4000bf06270 */
[----:B------:R-:W-:Y:S01]  /*4390*/  UISETP.NE.AND UP4, UPT, UR42, 0x1, UPT ;  /* 0x000000012a00788c */ /* 0x000fe2000bf85270 */
[----:B------:R-:W1:Y:S01]  /*43a0*/  LDCU.64 UR22, c[0x0][0xb28] ;  /* 0x00016500ff1677ac */ /* 0x000e620008000a00 */
[----:B------:R-:W-:Y:S02]  /*43b0*/  UISETP.NE.AND UP6, UPT, UR15, 0x1, UPT ;  /* 0x000000010f00788c */ /* 0x000fe4000bfc5270 */
[----:B------:R-:W-:Y:S02]  /*43c0*/  UISETP.NE.AND UP5, UPT, UR30, 0x1, UPT ;  /* 0x000000011e00788c */ /* 0x000fe4000bfa5270 */
[----:B------:R-:W-:Y:S02]  /*43d0*/  UPRMT UR33, UR10, 0x654, UR33 ;  /* 0x000006540a217896 */ /* 0x000fe40008000021 */
[----:B------:R-:W-:Y:S02]  /*43e0*/  USHF.R.U32.HI UR37, URZ, UR29, UR6 ;  /* 0x0000001dff257299 */ /* 0x000fe40008011606 */
[----:B------:R-:W-:-:S02]  /*43f0*/  UPRMT UR34, UR10, 0x654, UR17 ;  /* 0x000006540a227896 */ /* 0x000fc40008000011 */
[----:B------:R-:W-:Y:S02]  /*4400*/  USHF.R.U32.HI UR35, URZ, UR39, UR35 ;  /* 0x00000027ff237299 */ /* 0x000fe40008011623 */
[----:B------:R-:W-:-:S11]  /*4410*/  UISETP.NE.AND UP2, UPT, UR4, 0x1, UPT ;  /* 0x000000010400788c */ /* 0x000fd6000bf45270 */
.L_x_88:
[C---:B------:R-:W-:Y:S02]  /*4420*/  LEA R12, R14.reuse, UR21, 0x3 ;  /* 0x000000150e0c7c11 */ /* 0x040fe4000f8e18ff */
[----:B------:R-:W-:Y:S02]  /*4430*/  SHF.L.U32 R9, R13, 0x1f, RZ ;  /* 0x0000001f0d097819 */ /* 0x000fe400000006ff */
[----:B------:R-:W-:Y:S02]  /*4440*/  LEA R10, R14, UR21, 0x4 ;  /* 0x000000150e0a7c11 */ /* 0x000fe4000f8e20ff */
[----:B--2---:R-:W2:Y:S02]  /*4450*/  SYNCS.PHASECHK.TRANS64.TRYWAIT P0, [R12+URZ+0xb0], R9 ;  /* 0x0000b0090c0075a7 */ /* 0x004ea400080011ff */
[----:B--2---:R-:W-:Y:S05]  /*4460*/  @!P0 BRA `(.L_x_80) ;  /* 0x0000003c00fc8947 */ /* 0x004fea0003800000 */
.L_x_152:
[----:B--2---:R-:W2:Y:S01]  /*4470*/  LDS.128 R8, [R10+0x140] ;  /* 0x000140000a087984 */ /* 0x004ea20000000c00 */
[----:B------:R-:W-:Y:S01]  /*4480*/  UISETP.GE.AND UP0, UPT, UR42, 0x1, UPT ;  /* 0x000000012a00788c */ /* 0x000fe2000bf06270 */
[----:B------:R-:W-:Y:S01]  /*4490*/  @!PT LDS RZ, [RZ] ;  /* 0x00000000fffff984 */ /* 0x000fe20000000800 */
[----:B------:R-:W-:Y:S01]  /*44a0*/  @!PT LDS RZ, [RZ] ;  /* 0x00000000fffff984 */ /* 0x000fe20000000800 */
[----:B------:R-:W-:Y:S01]  /*44b0*/  @!PT LDS RZ, [RZ] ;  /* 0x00000000fffff984 */ /* 0x000fe20000000800 */
[----:B------:R-:W-:Y:S01]  /*44c0*/  @!PT LDS RZ, [RZ] ;  /* 0x00000000fffff984 */ /* 0x000fe20000000800 */
[----:B------:R4:W-:Y:S06]  /*44d0*/  MEMBAR.ALL.CTA ;  /* 0x0000000000007992 */ /* 0x0009ec0000008000 */
[----:B----4-:R-:W4:Y:S01]  /*44e0*/  FENCE.VIEW.ASYNC.S ;  /* 0x00000000000073c6 */ /* 0x010f220000000000 */
[----:B--2---:R-:W-:Y:S11]  /*44f0*/  LOP3.LUT P0, RZ, R10, 0x1, RZ, 0xc0, !PT ;  /* 0x000000010aff7812 */ /* 0x004ff6000780c0ff */
[----:B------:R-:W-:Y:S02]  /*4500*/  @!UPT UIADD3 URZ, UPT, UPT, URZ, URZ, URZ ;  /* 0x000000fffffff290 */ /* 0x000fe4000fffe0ff */
[----:B----4-:R-:W-:Y:S01]  /*4510*/  VOTEU.ANY UP1, P0 ;  /* 0x0000000000ff7886 */ /* 0x010fe20000020100 */
[----:B------:R-:W-:Y:S11]  /*4520*/  PLOP3.LUT P0, PT, PT, PT, UP1, 0x80, 0x8 ;  /* 0x000000000008781c */ /* 0x000ff60003f0f018 */
[----:B------:R-:W-:Y:S02]  /*4530*/  @!UPT UIADD3 URZ, UPT, UPT, URZ, URZ, URZ ;  /* 0x000000fffffff290 */ /* 0x000fe4000fffe0ff */
[----:B------:R-:W-:Y:S02]  /*4540*/  @P0 SHF.R.U32.HI R0, RZ, 0x10, R9 ;  /* 0x00000010ff000819 */ /* 0x000fe40000011609 */
[----:B------:R-:W-:Y:S02]  /*4550*/  @P0 MOV R6, R8 ;  /* 0x0000000800060202 */ /* 0x000fe40000000f00 */
[----:B------:R-:W-:Y:S01]  /*4560*/  @P0 R2UR UR4, R0 ;  /* 0x00000000000402ca */ /* 0x000fe200000e0000 */
[----:B------:R-:W-:Y:S01]  /*4570*/  VIADD R0, R12, 0xc0 ;  /* 0x000000c00c007836 */ /* 0x000fe20000000000 */
[----:B------:R-:W-:Y:S02]  /*4580*/  @P0 LOP3.LUT R8, R9, 0xffff, RZ, 0xc0, !PT ;  /* 0x0000ffff09080812 */ /* 0x000fe400078ec0ff */
[----:B------:R-:W-:Y:S02]  /*4590*/  @P0 R2UR UR6, R6 ;  /* 0x00000000060602ca */ /* 0x000fe400000e0000 */
[----:B------:R-:W-:Y:S02]  /*45a0*/  PRMT R0, RZ, 0x654, R0 ;  /* 0x00000654ff007816 */ /* 0x000fe40000000000 */
[----:B------:R-:W-:Y:S02]  /*45b0*/  @P0 R2UR UR5, R8 ;  /* 0x00000000080502ca */ /* 0x000fe400000e0000 */
[----:B------:R2:W-:Y:S03]  /*45c0*/  SYNCS.ARRIVE.TRANS64.RED.A1T0 RZ, [R0+URZ], RZ ;  /* 0x000000ff00ff79a7 */ /* 0x0005e600081004ff */
[----:B------:R-:W-:Y:S04]  /*45d0*/  @UP1 UMOV UR26, UR4 ;  /* 0x00000004001a1c82 */ /* 0x000fe80008000000 */
[----:B------:R-:W-:Y:S04]  /*45e0*/  @UP1 UMOV UR14, UR6 ;  /* 0x00000006000e1c82 */ /* 0x000fe80008000000 */
[----:B------:R-:W-:Y:S01]  /*45f0*/  @UP1 UMOV UR13, UR5 ;  /* 0x00000005000d1c82 */ /* 0x000fe20008000000 */
[----:B------:R-:W-:Y:S05]  /*4600*/  BRA.U !UP0, `(.L_x_81) ;  /* 0x0000000108a47547 */ /* 0x000fea000b800000 */
[----:B------:R-:W-:Y:S02]  /*4610*/  UIMAD.WIDE.U32 UR8, UR13, UR31, URZ ;  /* 0x0000001f0d0872a5 */ /* 0x000fe4000f8e00ff */
[----:B------:R-:W-:Y:S02]  /*4620*/  UIMAD.WIDE.U32 UR10, UR14, UR28, URZ ;  /* 0x0000001c0e0a72a5 */ /* 0x000fe4000f8e00ff */
[----:B------:R-:W-:Y:S02]  /*4630*/  USEL UR4, UR27, UR35, !UP5 ;  /* 0x000000231b047287 */ /* 0x000fe4000e800000 */
[----:B------:R-:W-:Y:S02]  /*4640*/  USEL UR7, UR32, UR37, !UP6 ;  /* 0x0000002520077287 */ /* 0x000fe4000f000000 */
[----:B-1----:R-:W-:Y:S02]  /*4650*/  UIMAD.WIDE.U32 UR18, UR4, UR22, URZ ;  /* 0x00000016041272a5 */ /* 0x002fe4000f8e00ff */
[----:B------:R-:W-:Y:S01]  /*4660*/  UIMAD.WIDE.U32 UR24, UR7, UR22, URZ ;  /* 0x00000016071872a5 */ /* 0x000fe2000f8e00ff */
[----:B------:R-:W-:Y:S02]  /*4670*/  UMOV UR5, UR9 ;  /* 0x0000000900057c82 */ /* 0x000fe40008000000 */
[----:B------:R-:W-:Y:S03]  /*4680*/  USHF.R.U32.HI UR6, URZ, UR39, UR5 ;  /* 0x00000027ff067299 */ /* 0x000fe60008011605 */
[----:B------:R-:W-:Y:S01]  /*4690*/  UMOV UR5, UR11 ;  /* 0x0000000b00057c82 */ /* 0x000fe20008000000 */
[----:B------:R-:W-:Y:S02]  /*46a0*/  USEL UR6, UR13, UR6, !UP5 ;  /* 0x000000060d067287 */ /* 0x000fe4000e800000 */
[----:B------:R-:W-:Y:S02]  /*46b0*/  USHF.R.U32.HI UR8, URZ, UR29, UR5 ;  /* 0x0000001dff087299 */ /* 0x000fe40008011605 */
[----:B------:R-:W-:Y:S01]  /*46c0*/  UIMAD.WIDE.U32 UR10, UR6, UR22, URZ ;  /* 0x00000016060a72a5 */ /* 0x000fe2000f8e00ff */
[----:B------:R-:W-:Y:S02]  /*46d0*/  UMOV UR5, UR19 ;  /* 0x0000001300057c82 */ /* 0x000fe40008000000 */
[----:B------:R-:W-:Y:S03]  /*46e0*/  @UP4 USHF.R.U32.HI UR4, URZ, UR23, UR5 ;  /* 0x00000017ff044299 */ /* 0x000fe60008011605 */
[----:B------:R-:W-:Y:S01]  /*46f0*/  UMOV UR5, UR25 ;  /* 0x0000001900057c82 */ /* 0x000fe20008000000 */
[----:B------:R-:W-:Y:S02]  /*4700*/  UIMAD UR4, UR42, UR4, URZ ;  /* 0x000000042a0472a4 */ /* 0x000fe4000f8e02ff */
[----:B------:R-:W-:Y:S02]  /*4710*/  @UP4 USHF.R.U32.HI UR7, URZ, UR23, UR5 ;  /* 0x00000017ff074299 */ /* 0x000fe40008011605 */
[----:B------:R-:W-:Y:S02]  /*4720*/  USEL UR5, UR14, UR8, !UP6 ;  /* 0x000000080e057287 */ /* 0x000fe4000f000000 */
[----:B------:R-:W-:Y:S02]  /*4730*/  UIMAD UR8, UR42, UR7, URZ ;  /* 0x000000072a0872a4 */ /* 0x000fe4000f8e02ff */
[----:B------:R-:W-:Y:S03]  /*4740*/  UISETP.GE.AND UP0, UPT, UR6, UR4, UPT ;  /* 0x000000040600728c */ /* 0x000fe6000bf06270 */
[----:B------:R-:W-:Y:S01]  /*4750*/  UMOV UR4, UR11 ;  /* 0x0000000b00047c82 */ /* 0x000fe20008000000 */
[----:B------:R-:W-:Y:S02]  /*4760*/  UISETP.GE.OR UP0, UPT, UR5, UR8, UP0 ;  /* 0x000000080500728c */ /* 0x000fe40008706670 */
[----:B------:R-:W-:Y:S02]  /*4770*/  USHF.R.U32.HI UR4, URZ, UR23, UR4 ;  /* 0x00000017ff047299 */ /* 0x000fe40008011604 */
[----:B------:R-:W-:Y:S02]  /*4780*/  UIMAD.WIDE.U32 UR8, UR5, UR22, URZ ;  /* 0x00000016050872a5 */ /* 0x000fe4000f8e00ff */
[----:B------:R-:W-:Y:S04]  /*4790*/  USEL UR10, UR6, UR4, !UP4 ;  /* 0x00000004060a7287 */ /* 0x000fe8000e000000 */
[----:B------:R-:W-:Y:S01]  /*47a0*/  UIADD3 UR11, UPT, UPT, -UR10, URZ, URZ ;  /* 0x000000ff0a0b7290 */ /* 0x000fe2000fffe1ff */
[----:B------:R-:W-:Y:S02]  /*47b0*/  @!UP0 UMOV UR4, UR9 ;  /* 0x0000000900048c82 */ /* 0x000fe40008000000 */
[----:B------:R-:W-:Y:S02]  /*47c0*/  @!UP0 USHF.R.U32.HI UR4, URZ, UR23, UR4 ;  /* 0x00000017ff048299 */ /* 0x000fe40008011604 */
[----:B------:R-:W-:Y:S02]  /*47d0*/  UIMAD UR8, UR42, UR11, UR6 ;  /* 0x0000000b2a0872a4 */ /* 0x000fe4000f8e0206 */
[----:B------:R-:W-:Y:S04]  /*47e0*/  @!UP0 USEL UR4, UR5, UR4, !UP4 ;  /* 0x0000000405048287 */ /* 0x000fe8000e000000 */
[----:B------:R-:W-:Y:S02]  /*47f0*/  @!UP0 UIMAD UR8, UR7, UR8, UR4 ;  /* 0x00000008070882a4 */ /* 0x000fe4000f8e0204 */
[----:B------:R-:W-:Y:S02]  /*4800*/  @!UP0 UIADD3 UR9, UPT, UPT, UR10, -UR4, URZ ;  /* 0x800000040a098290 */ /* 0x000fe4000fffe0ff */
[----:B------:R-:W-:Y:S02]  /*4810*/  UIADD3 UR4, UPT, UPT, -UR5, URZ, URZ ;  /* 0x000000ff05047290 */ /* 0x000fe4000fffe1ff */
[----:B------:R-:W-:Y:S02]  /*4820*/  UIADD3 UR7, UPT, UPT, -UR6, URZ, URZ ;  /* 0x000000ff06077290 */ /* 0x000fe4000fffe1ff */
[----:B------:R-:W-:Y:S02]  /*4830*/  @!UP0 UIMAD UR6, UR9, UR42, UR5 ;  /* 0x0000002a090682a4 */ /* 0x000fe4000f8e0205 */
[----:B------:R-:W-:Y:S02]  /*4840*/  UIMAD UR14, UR15, UR4, UR14 ;  /* 0x000000040f0e72a4 */ /* 0x000fe4000f8e020e */
[----:B------:R-:W-:Y:S01]  /*4850*/  UIMAD UR13, UR30, UR7, UR13 ;  /* 0x000000071e0d72a4 */ /* 0x000fe2000f8e020d */
[----:B------:R-:W-:Y:S02]  /*4860*/  @!UP0 UMOV UR5, UR8 ;  /* 0x0000000800058c82 */ /* 0x000fe40008000000 */
[----:B------:R-:W-:Y:S02]  /*4870*/  UIMAD UR14, UR5, UR15, UR14 ;  /* 0x0000000f050e72a4 */ /* 0x000fe4000f8e020e */
[----:B------:R-:W-:Y:S11]  /*4880*/  UIMAD UR13, UR6, UR30, UR13 ;  /* 0x0000001e060d72a4 */ /* 0x000ff6000f8e020d */
[----:B------:R-:W-:Y:S01]  /*4890*/  @!UPT UIADD3 URZ, UPT, UPT, URZ, URZ, URZ ;  /* 0x000000fffffff290 */ /* 0x000fe2000fffe0ff */
.L_x_81:
[----:B------:R-:W4:Y:S01]  /*48a0*/  @!UP2 LDCU.128 UR8, c[0x0][0xb10] ;  /* 0x00016200ff08a7ac */ /* 0x000f220008000c00 */
[C---:B---3--:R-:W-:Y:S02]  /*48b0*/  ISETP.NE.U32.AND P1, PT, R4.reuse, RZ, PT ;  /* 0x000000ff0400720c */ /* 0x048fe40003f25070 */
[----:B------:R-:W-:Y:S02]  /*48c0*/  ISETP.NE.U32.AND P0, PT, R4, RZ, PT ;  /* 0x000000ff0400720c */ /* 0x000fe40003f05070 */
[C---:B------:R-:W-:Y:S02]  /*48d0*/  ISETP.NE.AND.EX P1, PT, R5.reuse, RZ, PT, P1 ;  /* 0x000000ff0500720c */ /* 0x040fe40003f25310 */
[----:B------:R-:W-:Y:S01]  /*48e0*/  ISETP.NE.AND.EX P0, PT, R5, RZ, PT, P0 ;  /* 0x000000ff0500720c */ /* 0x000fe20003f05300 */
[----:B------:R-:W3:Y:S01]  /*48f0*/  @!UP2 LDCU UR5, c[0x0][0xb0c] ;  /* 0x00016180ff05a7ac */ /* 0x000ee20008000800 */
[----:B------:R-:W-:Y:S01]  /*4900*/  SHF.L.U32 R9, R15, 0x1f, RZ ;  /* 0x0000001f0f097819 */ /* 0x000fe200000006ff */
[----:B------:R-:W-:Y:S02]  /*4910*/  USHF.L.U32 UR19, UR16, 0x6, URZ ;  /* 0x0000000610137899 */ /* 0x000fe400080006ff */
[----:B------:R-:W-:Y:S02]  /*4920*/  USHF.L.U32 UR18, UR20, 0x7, URZ ;  /* 0x0000000714127899 */ /* 0x000fe400080006ff */
[----:B----4-:R-:W-:Y:S07]  /*4930*/  UIMAD.WIDE.U32 UR6, UR14, UR8, URZ ;  /* 0x000000080e0672a5 */ /* 0x010fee000f8e00ff */
[----:B------:R-:W-:Y:S01]  /*4940*/  @!UP2 UMOV UR4, UR7 ;  /* 0x000000070004ac82 */ /* 0x000fe20008000000 */
[----:B---3--:R-:W-:Y:S02]  /*4950*/  @!UP2 UISETP.NE.AND UP0, UPT, UR5, 0x1, UPT ;  /* 0x000000010500a88c */ /* 0x008fe4000bf05270 */
[----:B------:R-:W-:Y:S02]  /*4960*/  @!UP2 USHF.R.U32.HI UR4, URZ, UR9, UR4 ;  /* 0x00000009ff04a299 */ /* 0x000fe40008011604 */
[----:B------:R-:W-:Y:S02]  /*4970*/  UIMAD.WIDE.U32 UR6, UR13, UR11, URZ ;  /* 0x0000000b0d0672a5 */ /* 0x000fe4000f8e00ff */
[----:B------:R-:W-:Y:S02]  /*4980*/  @!UP2 USEL UR8, UR14, UR4, !UP0 ;  /* 0x000000040e08a287 */ /* 0x000fe4000c000000 */
[----:B------:R-:W-:Y:S03]  /*4990*/  @!UP2 UISETP.NE.AND UP0, UPT, UR10, 0x1, UPT ;  /* 0x000000010a00a88c */ /* 0x000fe6000bf05270 */
[----:B------:R-:W-:Y:S02]  /*49a0*/  @!UP2 UMOV UR6, UR7 ;  /* 0x000000070006ac82 */ /* 0x000fe40008000000 */
[----:B------:R-:W3:Y:S02]  /*49b0*/  @!UP2 LDCU UR4, c[0x0][0xb20] ;  /* 0x00016400ff04a7ac */ /* 0x000ee40008000800 */
[----:B---3--:R-:W-:Y:S04]  /*49c0*/  @!UP2 USHF.R.U32.HI UR6, URZ, UR4, UR6 ;  /* 0x00000004ff06a299 */ /* 0x008fe80008011606 */
[----:B------:R-:W-:Y:S04]  /*49d0*/  @!UP2 USEL UR6, UR13, UR6, !UP0 ;  /* 0x000000060d06a287 */ /* 0x000fe8000c000000 */
[----:B------:R-:W-:Y:S02]  /*49e0*/  @!UP2 UIADD3 UR4, UPT, UPT, -UR8, UR6, URZ ;  /* 0x000000060804a290 */ /* 0x000fe4000fffe1ff */
[----:B------:R-:W-:Y:S02]  /*49f0*/  @!UP2 UIADD3 UR6, UPT, UPT, UR8, -UR6, URZ ;  /* 0x800000060806a290 */ /* 0x000fe4000fffe0ff */
[----:B------:R-:W-:Y:S02]  /*4a00*/  @!UP2 UIMAD UR14, UR4, UR5, UR14 ;  /* 0x00000005040ea2a4 */ /* 0x000fe4000f8e020e */
[----:B------:R-:W-:Y:S01]  /*4a10*/  @!UP2 UIMAD UR13, UR6, UR10, UR13 ;  /* 0x0000000a060da2a4 */ /* 0x000fe2000f8e020d */
[----:B------:R-:W-:Y:S11]  /*4a20*/  BRA.U UP3, `(.L_x_82) ;  /* 0x0000000103107547 */ /* 0x000ff6000b800000 */
[----:B--2---:R-:W-:Y:S04]  /*4a30*/  MOV R0, UR38 ;  /* 0x0000002600007c02 */ /* 0x004fe80008000f00 */
[----:B------:R-:W-:Y:S04]  /*4a40*/  SHF.L.U32 R11, R0, 0x1f, RZ ;  /* 0x0000001f000b7819 */ /* 0x000fe800000006ff */
[----:B------:R-:W2:Y:S02]  /*4a50*/  SYNCS.PHASECHK.TRANS64.TRYWAIT P2, [UR21+0xa8], R11 ;  /* 0x0000a80bff0075a7 */ /* 0x000ea40008041115 */
[----:B--2---:R-:W-:Y:S05]  /*4a60*/  @!P2 BRA `(.L_x_83) ;  /* 0x000000380090a947 */ /* 0x004fea0003800000 */
.L_x_82:
[----:B------:R-:W-:Y:S05]  /*4a70*/  @!P1 BRA `(.L_x_84) ;  /* 0x0000000000309947 */ /* 0x000fea0003800000 */
[----:B------:R-:W-:Y:S01]  /*4a80*/  ISETP.NE.U32.AND P1, PT, R2, RZ, PT ;  /* 0x000000ff0200720c */ /* 0x000fe20003f25070 */
[----:B------:R-:W3:Y:S01]  /*4a90*/  LDCU.64 UR4, c[0x0][0x358] ;  /* 0x00006b00ff0477ac */ /* 0x000ee20008000a00 */
[----:B------:R-:W-:Y:S02]  /*4aa0*/  IMAD.MOV.U32 R84, RZ, RZ, 0x1 ;  /* 0x00000001ff547424 */ /* 0x000fe400078e00ff */
[----:B------:R-:W-:Y:S11]  /*4ab0*/  ISETP.NE.AND.EX P1, PT, R3, RZ, PT, P1 ;  /* 0x000000ff0300720c */ /* 0x000ff60003f25310 */
[----:B------:R-:W-:Y:S02]  /*4ac0*/  @!UPT UIADD3 URZ, UPT, UPT, URZ, URZ, URZ ;  /* 0x000000fffffff290 */ /* 0x000fe4000fffe0ff */
[----:B--2---:R-:W2:Y:S01]  /*4ad0*/  @P1 LDC.64 R10, c[0x0][0x888] ;  /* 0x00022200ff0a1b82 */ /* 0x004ea20000000a00 */
[----:B------:R-:W-:Y:S04]  /*4ae0*/  @P1 IMAD R0, R4, UR36, RZ ;  /* 0x0000002404001c24 */ /* 0x000fe8000f8e02ff */
[----:B--2---:R-:W-:Y:S04]  /*4af0*/  @P1 IMAD.WIDE R10, R0, 0x4, R10 ;  /* 0x00000004000a1825 */ /* 0x004fe800078e020a */
[----:B------:R-:W-:Y:S01]  /*4b00*/  HFMA2 R0, -RZ, RZ, 0, 5.9604644775390625e-08 ;  /* 0x00000001ff007431 */ /* 0x000fe200000001ff */
[----:B---3-5:R3:W5:Y:S04]  /*4b10*/  @P1 LDG.E R41, desc[UR4][R10.64] ;  /* 0x000000040a291981 */ /* 0x028768000c1e1900 */
[----:B------:R-:W-:Y:S01]  /*4b20*/  @!P1 PRMT R84, R0, 0x7610, R84 ;  /* 0x0000761000549816 */ /* 0x000fe20000000054 */
[----:B---3--:R-:W4:Y:S06]  /*4b30*/  @!P1 LDC R41, c[0x0][0x880] ;  /* 0x00022000ff299b82 */ /* 0x008f2c0000000800 */
.L_x_84:
[----:B----45:R-:W-:Y:S01]  /*4b40*/  @!P0 FSETP.EQ.AND P1, PT, R41, RZ, PT ;  /* 0x000000ff2900820b */ /* 0x030fe20003f22000 */
[----:B------:R-:W-:Y:S01]  /*4b50*/  @!UPT UIADD3 URZ, UPT, UPT, URZ, URZ, URZ ;  /* 0x000000fffffff290 */ /* 0x000fe2000fffe0ff */
[----:B------:R-:W-:Y:S11]  /*4b60*/  @!P0 BRA `(.L_x_85) ;  /* 0x0000000000188947 */ /* 0x000ff60003800000 */
[----:B------:R-:W-:Y:S02]  /*4b70*/  LOP3.LUT P0, RZ, R84, 0xff, RZ, 0xc0, !PT ;  /* 0x000000ff54ff7812 */ /* 0x000fe4000780c0ff */
[----:B------:R-:W-:Y:S04]  /*4b80*/  ISETP.NE.U32.AND P1, PT, R2, RZ, PT ;  /* 0x000000ff0200720c */ /* 0x000fe80003f25070 */
[----:B------:R-:W-:Y:S04]  /*4b90*/  ISETP.NE.AND.EX P1, PT, R3, RZ, PT, P1 ;  /* 0x000000ff0300720c */ /* 0x000fe80003f25310 */
[----:B------:R-:W-:Y:S03]  /*4ba0*/  PLOP3.LUT P1, PT, P1, PT, PT, 0x8, 0x80 ;  /* 0x000000000080781c */ /* 0x000fe60000f2e170 */
[----:B------:R-:W-:Y:S11]  /*4bb0*/  @P0 FSETP.EQ.AND P1, PT, R41, RZ, PT ;  /* 0x000000ff2900020b */ /* 0x000ff60003f22000 */
[----:B------:R-:W-:Y:S02]  /*4bc0*/  @!UPT UIADD3 URZ, UPT, UPT, URZ, URZ, URZ ;  /* 0x000000fffffff290 */ /* 0x000fe4000fffe0ff */
.L_x_85:
[----:B------:R-:W3:Y:S01]  /*4bd0*/  SYNCS.PHASECHK.TRANS64.TRYWAIT P2, [UR21+0x90], R9 ;  /* 0x00009009ff0075a7 */ /* 0x000ee20008041115 */
[----:B------:R-:W-:Y:S04]  /*4be0*/  ELECT P0, URZ, PT ;  /* 0x0000000000ff782f */ /* 0x000fe80003800000 */
[----:B------:R-:W-:Y:S11]  /*4bf0*/  PLOP3.LUT P1, PT, P1, P0, PT, 0xf2, 0x2f ;  /* 0x00000000002f781c */ /* 0x000ff60000f21e72 */
[----:B------:R-:W-:Y:S02]  /*4c00*/  @!UPT UIADD3 URZ, UPT, UPT, URZ, URZ, URZ ;  /* 0x000000fffffff290 */ /* 0x000fe4000fffe0ff */
[----:B------:R-:W-:Y:S05]  /*4c10*/  @!P1 IADD3 R8, P0, PT, R16, 0x580, RZ ;  /* 0x0000058010089810 */ /* 0x000fea0007f1e0ff */
[----:B------:R-:W-:Y:S01]  /*4c20*/  @!P1 IMAD.X R6, RZ, RZ, R17, P0 ;  /* 0x000000ffff069224 */ /* 0x000fe200000e0611 */
[----:B---3--:R-:W-:Y:S07]  /*4c30*/  @!P2 BRA `(.L_x_86) ;  /* 0x000000380034a947 */ /* 0x008fee0003800000 */
.L_x_155:
[----:B------:R-:W-:Y:S01]  /*4c40*/  @!P1 R2UR UR5, R8 ;  /* 0x00000000080592ca */ /* 0x000fe200000e0000 */
[----:B------:R-:W-:Y:S01]  /*4c50*/  VOTEU.ALL UP0, P1 ;  /* 0x0000000000ff7886 */ /* 0x000fe20000800000 */
[----:B------:R-:W-:Y:S01]  /*4c60*/  @!P1 R2UR UR4, R6 ;  /* 0x00000000060492ca */ /* 0x000fe200000e0000 */
[----:B--2---:R-:W-:Y:S01]  /*4c70*/  @!P1 IMAD.MOV.U32 R0, RZ, RZ, 0x1000 ;  /* 0x00001000ff009424 */ /* 0x004fe200078e00ff */
[----:B------:R-:W-:Y:S01]  /*4c80*/  UMOV UR6, 0x0 ;  /* 0x0000000000067882 */ /* 0x000fe20000000000 */
[----:B------:R-:W-:Y:S01]  /*4c90*/  UMOV UR7, 0x10000000 ;  /* 0x1000000000077882 */ /* 0x000fe20000000000 */
[----:B------:R-:W-:Y:S01]  /*4ca0*/  @!UP0 UIADD3 UR16, UPT, UPT, UR21, 0x200, URZ ;  /* 0x0000020015108890 */ /* 0x000fe2000fffe0ff */
[----:B------:R-:W-:Y:S01]  /*4cb0*/  VIADD R14, R14, 0x1 ;  /* 0x000000010e0e7836 */ /* 0x000fe20000000000 */
[----:B------:R-:W-:Y:S01]  /*4cc0*/  VOTEU.ALL UP0, P1 ;  /* 0x0000000000ff7886 */ /* 0x000fe20000800000 */
[----:B------:R-:W-:Y:S04]  /*4cd0*/  UMOV UR20, UR36 ;  /* 0x0000002400147c82 */ /* 0x000fe80008000000 */
[----:B------:R-:W-:Y:S02]  /*4ce0*/  IMAD.U32 R10, RZ, RZ, UR5 ;  /* 0x00000005ff0a7e24 */ /* 0x000fe4000f8e00ff */
[----:B------:R-:W-:Y:S03]  /*4cf0*/  IMAD.U32 R11, RZ, RZ, UR4 ;  /* 0x00000004ff0b7e24 */ /* 0x000fe6000f8e00ff */
[----:B------:R-:W-:Y:S02]  /*4d00*/  @!P1 R2UR UR4, R10 ;  /* 0x000000000a0492ca */ /* 0x000fe400000e0000 */
[----:B------:R-:W-:Y:S11]  /*4d10*/  @!P1 R2UR UR5, R11 ;  /* 0x000000000b0592ca */ /* 0x000ff600000e0000 */
[----:B------:R-:W-:Y:S02]  /*4d20*/  @!UPT UIADD3 URZ, UPT, UPT, URZ, URZ, URZ ;  /* 0x000000fffffff290 */ /* 0x000fe4000fffe0ff */
[----:B------:R2:W-:Y:S01]  /*4d30*/  @!UP0 UTMALDG.3D [UR16], [UR4], desc[UR6] ;  /* 0x00000610040085b4 */ /* 0x0005e20008011000 */
[----:B------:R2:W-:Y:S01]  /*4d40*/  @!P1 SYNCS.ARRIVE.TRANS64.RED.A0TR RZ, [UR21+0x80], R0 ;  /* 0x00008000ffff99a7 */ /* 0x0005e20008300415 */
[----:B------:R-:W-:Y:S01]  /*4d50*/  SYNCS.ARRIVE.TRANS64.RED.A1T0 RZ, [UR34], RZ ;  /* 0x000000ffffff79a7 */ /* 0x000fe20008100422 */
[----:B------:R-:W3:Y:S02]  /*4d60*/  SYNCS.PHASECHK.TRANS64.TRYWAIT P0, [UR21+0x98], R9 ;  /* 0x00009809ff0075a7 */ /* 0x000ee40008001115 */
[----:B--23--:R-:W-:Y:S05]  /*4d70*/  @!P0 BRA `(.L_x_87) ;  /* 0x0000003400fc8947 */ /* 0x00cfea0003800000 */
.L_x_157:
[----:B------:R-:W-:Y:S01]  /*4d80*/  @!P1 IADD3 R6, P0, PT, R16, 0x580, RZ ;  /* 0x0000058010069810 */ /* 0x000fe20007f1e0ff */
[----:B------:R-:W-:Y:S01]  /*4d90*/  VOTEU.ALL UP0, P1 ;  /* 0x0000000000ff7886 */ /* 0x000fe20000800000 */
[----:B------:R-:W-:Y:S01]  /*4da0*/  UMOV UR6, 0x0 ;  /* 0x0000000000067882 */ /* 0x000fe20000000000 */
[----:B------:R-:W-:Y:S01]  /*4db0*/  UMOV UR7, 0x10000000 ;  /* 0x1000000000077882 */ /* 0x000fe20000000000 */
[----:B------:R-:W-:Y:S01]  /*4dc0*/  @!P1 R2UR UR5, R6 ;  /* 0x00000000060592ca */ /* 0x000fe200000e0000 */
[----:B--2---:R-:W-:Y:S01]  /*4dd0*/  @!P1 IMAD.X R0, RZ, RZ, R17, P0 ;  /* 0x000000ffff009224 */ /* 0x004fe200000e0611 */
[----:B------:R-:W-:Y:S01]  /*4de0*/  @!UP0 UIADD3 UR10, UPT, UPT, UR18, 0x40, URZ ;  /* 0x00000040120a8890 */ /* 0x000fe2000fffe0ff */
[----:B------:R-:W-:Y:S01]  /*4df0*/  ISETP.NE.AND P0, PT, R14, 0x2, PT ;  /* 0x000000020e00780c */ /* 0x000fe20003f05270 */
[----:B------:R-:W-:Y:S01]  /*4e00*/  @!UP0 UIADD3 UR8, UPT, UPT, UR21, 0x1200, URZ ;  /* 0x0000120015088890 */ /* 0x000fe2000fffe0ff */
[----:B------:R-:W-:Y:S01]  /*4e10*/  LOP3.LUT R15, R15, 0x1, RZ, 0x3c, !PT ;  /* 0x000000010f0f7812 */ /* 0x000fe200078e3cff */
[----:B------:R-:W-:Y:S01]  /*4e20*/  @!UP0 UIADD3 UR9, UPT, UPT, UR21, 0x88, URZ ;  /* 0x0000008815098890 */ /* 0x000fe2000fffe0ff */
[----:B------:R-:W-:Y:S01]  /*4e30*/  @!P1 R2UR UR4, R0 ;  /* 0x00000000000492ca */ /* 0x000fe200000e0000 */
[----:B------:R-:W-:Y:S01]  /*4e40*/  VOTEU.ALL UP0, P1 ;  /* 0x0000000000ff7886 */ /* 0x000fe20000800000 */
[----:B------:R-:W-:Y:S01]  /*4e50*/  UMOV UR11, UR19 ;  /* 0x00000013000b7c82 */ /* 0x000fe20008000000 */
[----:B------:R-:W-:Y:S01]  /*4e60*/  UMOV UR12, UR36 ;  /* 0x00000024000c7c82 */ /* 0x000fe20008000000 */
[----:B------:R-:W-:Y:S01]  /*4e70*/  SEL R0, RZ, 0x1, P0 ;  /* 0x00000001ff007807 */ /* 0x000fe20000000000 */
[----:B------:R-:W-:Y:S01]  /*4e80*/  UIADD3 UR20, UPT, UPT, UR13, UR59, URZ ;  /* 0x0000003b0d147290 */ /* 0x000fe2000fffe0ff */
[----:B------:R-:W-:Y:S01]  /*4e90*/  IMAD.U32 R8, RZ, RZ, UR5 ;  /* 0x00000005ff087e24 */ /* 0x000fe2000f8e00ff */
[----:B------:R-:W-:Y:S01]  /*4ea0*/  SEL R14, R14, RZ, P0 ;  /* 0x000000ff0e0e7207 */ /* 0x000fe20000000000 */
[----:B------:R-:W-:Y:S01]  /*4eb0*/  UIADD3 UR16, UPT, UPT, UR14, UR62, URZ ;  /* 0x0000003e0e107290 */ /* 0x000fe2000fffe0ff */
[----:B------:R-:W-:Y:S01]  /*4ec0*/  LOP3.LUT R13, R13, R0, RZ, 0x3c, !PT ;  /* 0x000000000d0d7212 */ /* 0x000fe200078e3cff */
[----:B------:R-:W-:Y:S01]  /*4ed0*/  UPLOP3.LUT UP3, UPT, UPT, UPT, UPT, 0x80, 0x8 ;  /* 0x000000000008789c */ /* 0x000fe20003f6f070 */
[----:B------:R-:W-:Y:S02]  /*4ee0*/  UMOV UR36, UR26 ;  /* 0x0000001a00247c82 */ /* 0x000fe40008000000 */
[----:B------:R-:W-:Y:S01]  /*4ef0*/  IMAD.U32 R9, RZ, RZ, UR4 ;  /* 0x00000004ff097e24 */ /* 0x000fe2000f8e00ff */
[----:B------:R-:W-:Y:S04]  /*4f00*/  @!P1 R2UR UR4, R8 ;  /* 0x00000000080492ca */ /* 0x000fe800000e0000 */
[----:B------:R-:W-:Y:S11]  /*4f10*/  @!P1 R2UR UR5, R9 ;  /* 0x00000000090592ca */ /* 0x000ff600000e0000 */
[----:B------:R-:W-:Y:S02]  /*4f20*/  @!UPT UIADD3 URZ, UPT, UPT, URZ, URZ, URZ ;  /* 0x000000fffffff290 */ /* 0x000fe4000fffe0ff */
[----:B------:R2:W-:Y:S01]  /*4f30*/  @!UP0 UTMALDG.3D [UR8], [UR4], desc[UR6] ;  /* 0x00000608040085b4 */ /* 0x0005e20008011000 */
[----:B------:R2:W-:Y:S01]  /*4f40*/  @!P1 SYNCS.ARRIVE.TRANS64.RED.A0TR RZ, [UR21+0x88], R7 ;  /* 0x00008807ffff99a7 */ /* 0x0005e20008300415 */
[----:B------:R-:W-:Y:S01]  /*4f50*/  SYNCS.ARRIVE.TRANS64.RED.A1T0 RZ, [UR33], RZ ;  /* 0x000000ffffff79a7 */ /* 0x000fe20008100421 */
[----:B------:R-:W-:Y:S05]  /*4f60*/  BRA.U UP1, `(.L_x_88) ;  /* 0xfffffff5012c7547 */ /* 0x000fea000b83ffff */
[----:B------:R-:W-:-:S04]  /*4f70*/  SHF.L.U32 R3, R15, 0x1f, RZ ;  /* 0x0000001f0f037819 */ /* 0x000fc800000006ff */
[----:B------:R-:W3:Y:S02]  /*4f80*/  SYNCS.PHASECHK.TRANS64.TRYWAIT P0, [UR21+0x90], R3 ;  /* 0x00009003ff0075a7 */ /* 0x000ee40008001115 */
[----:B---3--:R-:W-:Y:S05]  /*4f90*/  @!P0 BRA `(.L_x_89) ;  /* 0x00000034008c8947 */ /* 0x008fea0003800000 */
.L_x_159:
[----:B---3--:R-:W-:-:S07]  /*4fa0*/  MOV R0, UR21 ;  /* 0x0000001500007c02 */ /* 0x008fce0008000f00 */
.L_x_90:
[----:B---3--:R-:W-:-:S04]  /*4fb0*/  SHF.L.U32 R3, R15, 0x1f, RZ ;  /* 0x0000001f0f037819 */ /* 0x008fc800000006ff */
[----:B------:R3:W4:Y:S03]  /*4fc0*/  SYNCS.PHASECHK.TRANS64.TRYWAIT P0, [R0+URZ+0x98], R3 ;  /* 0x00009803000075a7 */ /* 0x00072600080011ff */
[----:B----4-:R-:W-:Y:S05]  /*4fd0*/  @!P0 NANOSLEEP.SYNCS 0x989680 ;  /* 0x009896800000895d */ /* 0x010fea0003900000 */
[----:B------:R-:W4:Y:S02]  /*4fe0*/  @!P0 SYNCS.PHASECHK.TRANS64 P0, [R0+URZ+0x98], R3 ;  /* 0x00009803000085a7 */ /* 0x000f2400080010ff */
[----:B-12-4-:R-:W-:Y:S05]  /*4ff0*/  @P0 EXIT ;  /* 0x000000000000094d */ /* 0x016fea0003800000 */
[----:B------:R-:W-:Y:S05]  /*5000*/  BRA `(.L_x_90) ;  /* 0xfffffffc00e87947 */ /* 0x000fea000383ffff */
.L_x_79:
[----:B------:R-:W-:-:S06]  /*5010*/  UISETP.GE.AND UP0, UPT, UR17, 0x4, UPT ;  /* 0x000000041100788c */ /* 0x000fcc000bf06270 */
[----:B------:R-:W-:-:S13]  /*5020*/  PLOP3.LUT P0, PT, PT, PT, UP0, 0x80, 0x8 ;  /* 0x000000000008781c */ /* 0x000fda0003f0f008 */
[----:B------:R-:W-:Y:S05]  /*5030*/  @!P0 EXIT ;  /* 0x000000000000894d */ /* 0x000fea0003800000 */
[----:B------:R-:W1:Y:S08]  /*5040*/  S2UR UR4, SR_CgaCtaId ;  /* 0x00000000000479c3 */ /* 0x000e700000008800 */
[----:B------:R-:W-:Y:S01]  /*5050*/  BAR.SYNC.DEFER_BLOCKING 0x6, 0xa0 ;  /* 0x0182800000007b1d */ /* 0x000fe20000010000 */
[C---:B------:R-:W-:Y:S01]  /*5060*/  IMAD.SHL.U32 R7, R93.reuse, 0x40, RZ ;  /* 0x000000405d077824 */ /* 0x040fe200078e00ff */
[C---:B------:R-:W-:Y:S01]  /*5070*/  LOP3.LUT R95, R93.reuse, 0x60, RZ, 0xc0, !PT ;  /* 0x000000605d5f7812 */ /* 0x040fe200078ec0ff */
[----:B------:R-:W-:-:S02]  /*5080*/  IMAD.SHL.U32 R4, R93, 0x20, RZ ;  /* 0x000000205d047824 */ /* 0x000fc400078e00ff */
[----:B------:R-:W-:Y:S02]  /*5090*/  HFMA2 R36, -RZ, RZ, 0, 0 ;  /* 0x00000000ff247431 */ /* 0x000fe400000001ff */
[----:B------:R-:W-:Y:S01]  /*50a0*/  IMAD.SHL.U32 R6, R93, 0x2, RZ ;  /* 0x000000025d067824 */ /* 0x000fe200078e00ff */
[----:B------:R-:W-:Y:S01]  /*50b0*/  UMOV UR44, 0x400 ;  /* 0x00000400002c7882 */ /* 0x000fe20000000000 */
[----:B------:R-:W2:Y:S01]  /*50c0*/  LDC.64 R82, c[0x0][0x8b0] ;  /* 0x00022c00ff527b82 */ /* 0x000ea20000000a00 */
[----:B------:R-:W-:Y:S01]  /*50d0*/  LOP3.LUT R5, R7, 0x180, RZ, 0xc0, !PT ;  /* 0x0000018007057812 */ /* 0x000fe200078ec0ff */
[----:B------:R-:W-:Y:S01]  /*50e0*/  IMAD.U32 R37, R93, 0x10000, RZ ;  /* 0x000100005d257824 */ /* 0x000fe200078e00ff */
[----:B------:R-:W-:Y:S01]  /*50f0*/  LOP3.LUT R4, R4, 0xc00, RZ, 0xc0, !PT ;  /* 0x00000c0004047812 */ /* 0x000fe200078ec0ff */
[----:B------:R-:W-:Y:S01]  /*5100*/  IMAD.MOV.U32 R92, RZ, RZ, RZ ;  /* 0x000000ffff5c7224 */ /* 0x000fe200078e00ff */
[----:B------:R-:W-:Y:S01]  /*5110*/  LOP3.LUT R6, R5, 0x20, R6, 0xf8, !PT ;  /* 0x0000002005067812 */ /* 0x000fe200078ef806 */
[----:B------:R-:W-:Y:S01]  /*5120*/  IMAD.SHL.U32 R5, R93, 0x8, RZ ;  /* 0x000000085d057824 */ /* 0x000fe200078e00ff */
[----:B------:R-:W-:Y:S01]  /*5130*/  LOP3.LUT R4, R4, 0x40, R7, 0xf8, !PT ;  /* 0x0000004004047812 */ /* 0x000fe200078ef807 */
[----:B------:R-:W3:Y:S01]  /*5140*/  LDC.64 R80, c[0x0][0x8a8] ;  /* 0x00022a00ff507b82 */ /* 0x000ee20000000a00 */
[----:B------:R-:W-:Y:S01]  /*5150*/  LOP3.LUT R37, R37, 0x600000, RZ, 0xc0, !PT ;  /* 0x0060000025257812 */ /* 0x000fe200078ec0ff */
[----:B------:R-:W-:Y:S01]  /*5160*/  IMAD.MOV.U32 R87, RZ, RZ, RZ ;  /* 0x000000ffff577224 */ /* 0x000fe200078e00ff */
[----:B------:R-:W-:-:S02]  /*5170*/  LOP3.LUT R5, R6, 0x30, R5, 0x78, !PT ;  /* 0x0000003006057812 */ /* 0x000fc400078e7805 */
[----:B------:R-:W-:Y:S02]  /*5180*/  CS2R R90, SRZ ;  /* 0x00000000005a7805 */ /* 0x000fe4000001ff00 */
[----:B------:R-:W-:Y:S01]  /*5190*/  LOP3.LUT R4, R4, 0x200, R7, 0xf8, !PT ;  /* 0x0000020004047812 */ /* 0x000fe200078ef807 */
[----:B------:R-:W-:Y:S01]  /*51a0*/  IMAD.MOV.U32 R89, RZ, RZ, RZ ;  /* 0x000000ffff597224 */ /* 0x000fe200078e00ff */
[----:B------:R-:W-:Y:S01]  /*51b0*/  LOP3.LUT R93, R93, 0x2, RZ, 0xc0, !PT ;  /* 0x000000025d5d7812 */ /* 0x000fe200078ec0ff */
[----:B-1----:R-:W-:Y:S01]  /*51c0*/  ULEA UR44, UR4, UR44, 0x18 ;  /* 0x0000002c042c7291 */ /* 0x002fe2000f8ec0ff */
[----:B------:R-:W-:Y:S01]  /*51d0*/  LOP3.LUT R71, R4, R5, RZ, 0xfc, !PT ;  /* 0x0000000504477212 */ /* 0x000fe200078efcff */
[----:B------:R-:W1:Y:S01]  /*51e0*/  LDCU UR57, c[0x0][0x370] ;  /* 0x00006e00ff3977ac */ /* 0x000e620008000800 */
[----:B------:R-:W-:Y:S01]  /*51f0*/  IADD3 R88, PT, PT, -R93, RZ, RZ ;  /* 0x000000ff5d587210 */ /* 0x000fe20007ffe1ff */
[----:B------:R-:W-:Y:S01]  /*5200*/  UIADD3 UR4, UPT, UPT, UR44, 0x2200, URZ ;  /* 0x000022002c047890 */ /* 0x000fe2000fffe0ff */
[----:B------:R-:W4:Y:S04]  /*5210*/  LDCU UR43, c[0x0][0xb0c] ;  /* 0x00016180ff2b77ac */ /* 0x000f280008000800 */
[----:B------:R-:W1:Y:S01]  /*5220*/  LDS R0, [UR44+0x160] ;  /* 0x0001602cff007984 */ /* 0x000e620008000800 */
[----:B------:R-:W-:Y:S01]  /*5230*/  IMAD.U32 R94, RZ, RZ, UR4 ;  /* 0x00000004ff5e7e24 */ /* 0x000fe2000f8e00ff */
[----:B------:R-:W1:Y:S01]  /*5240*/  LDCU UR39, c[0x0][0xb30] ;  /* 0x00016600ff2777ac */ /* 0x000e620008000800 */
[----:B------:R-:W1:Y:S01]  /*5250*/  LDCU.64 UR46, c[0x0][0x888] ;  /* 0x00011100ff2e77ac */ /* 0x000e620008000a00 */
[----:B------:R-:W1:Y:S01]  /*5260*/  LDCU.64 UR40, c[0x0][0xb28] ;  /* 0x00016500ff2877ac */ /* 0x000e620008000a00 */
[----:B------:R-:W1:Y:S01]  /*5270*/  LDCU.64 UR60, c[0x0][0x890] ;  /* 0x00011200ff3c77ac */ /* 0x000e620008000a00 */
[----:B------:R-:W1:Y:S01]  /*5280*/  LDCU.128 UR52, c[0x0][0xb10] ;  /* 0x00016200ff3477ac */ /* 0x000e620008000c00 */
[----:B------:R-:W1:Y:S01]  /*5290*/  LDCU UR56, c[0x0][0x374] ;  /* 0x00006e80ff3877ac */ /* 0x000e620008000800 */
[----:B------:R-:W-:Y:S01]  /*52a0*/  UIADD3 UR63, UPT, UPT, UR44, 0x200, URZ ;  /* 0x000002002c3f7890 */ /* 0x000fe2000fffe0ff */
[----:B-1234-:R-:W-:-:S11]  /*52b0*/  IMAD.IADD R37, R0, 0x1, R37 ;  /* 0x0000000100257824 */ /* 0x01efd600078e0225 */
.L_x_116:
[----:B------:R-:W-:Y:S02]  /*52c0*/  LEA R3, R87, UR44, 0x3 ;  /* 0x0000002c57037c11 */ /* 0x000fe4000f8e18ff */
[----:B------:R-:W-:Y:S02]  /*52d0*/  SHF.L.U32 R0, R91, 0x1f, RZ ;  /* 0x0000001f5b007819 */ /* 0x000fe400000006ff */
[----:B------:R-:W-:Y:S02]  /*52e0*/  LEA R5, R87, UR44, 0x4 ;  /* 0x0000002c57057c11 */ /* 0x000fe4000f8e20ff */
[----:B-1----:R-:W1:Y:S02]  /*52f0*/  SYNCS.PHASECHK.TRANS64.TRYWAIT P0, [R3+URZ+0xb0], R0 ;  /* 0x0000b000030075a7 */ /* 0x002e6400080011ff */
[----:B-1----:R-:W-:Y:S05]  /*5300*/  @!P0 BRA `(.L_x_91) ;  /* 0x0000003000c88947 */ /* 0x002fea0003800000 */
.L_x_160:
        /* <DEDUP_REMOVED lines=8> */
[----:B--2---:R-:W-:Y:S11]  /*5390*/  LOP3.LUT P0, RZ, R6, 0x1, RZ, 0xc0, !PT ;  /* 0x0000000106ff7812 */ /* 0x004ff6000780c0ff */
[----:B------:R-:W-:Y:S02]  /*53a0*/  @!UPT UIADD3 URZ, UPT, UPT, URZ, URZ, URZ ;  /* 0x000000fffffff290 */ /* 0x000fe4000fffe0ff */
[----:B---3--:R-:W-:Y:S01]  /*53b0*/  VOTEU.ANY UP1, P0 ;  /* 0x0000000000ff7886 */ /* 0x008fe20000020100 */
[----:B------:R-:W-:Y:S01]  /*53c0*/  PLOP3.LUT P0, PT, PT, PT, UP1, 0x80, 0x8 ;  /* 0x000000000008781c */ /* 0x000fe20003f0f018 */
[----:B------:R-:W-:Y:S11]  /*53d0*/  UP2UR UR45, UPR, URZ, 0x2 ;  /* 0x00000002ff2d7883 */ /* 0x000ff60008000000 */
[----:B------:R-:W-:Y:S01]  /*53e0*/  @!UPT UIADD3 URZ, UPT, UPT, URZ, URZ, URZ ;  /* 0x000000fffffff290 */ /* 0x000fe2000fffe0ff */
[----:B-1----:R-:W-:Y:S02]  /*53f0*/  @P0 SHF.R.U32.HI R0, RZ, 0x10, R5 ;  /* 0x00000010ff000819 */ /* 0x002fe40000011605 */
        /* <DEDUP_REMOVED lines=12> */
[----:B------:R-:W2:Y:S01]  /*54c0*/  LDCU UR12, c[0x0][0xb20] ;  /* 0x00016400ff0c77ac */ /* 0x000ea20008000800 */
[----:B------:R-:W-:Y:S02]  /*54d0*/  UIMAD.WIDE.U32 UR4, UR56, UR55, URZ ;  /* 0x00000037380472a5 */ /* 0x000fe4000f8e00ff */
[----:B------:R-:W-:Y:S02]  /*54e0*/  UIMAD.WIDE.U32 UR6, UR57, UR52, URZ ;  /* 0x00000034390672a5 */ /* 0x000fe4000f8e00ff */
[----:B------:R-:W-:Y:S02]  /*54f0*/  UISETP.NE.AND UP0, UPT, UR54, 0x1, UPT ;  /* 0x000000013600788c */ /* 0x000fe4000bf05270 */
[----:B------:R-:W-:Y:S02]  /*5500*/  UIMAD.WIDE.U32 UR8, UR37, UR55, URZ ;  /* 0x00000037250872a5 */ /* 0x000fe4000f8e00ff */
[----:B------:R-:W-:Y:S02]  /*5510*/  UIMAD.WIDE.U32 UR10, UR38, UR52, URZ ;  /* 0x00000034260a72a5 */ /* 0x000fe4000f8e00ff */
[----:B------:R-:W-:Y:S02]  /*5520*/  UISETP.NE.AND UP1, UPT, UR43, 0x1, UPT ;  /* 0x000000012b00788c */ /* 0x000fe4000bf25270 */
[----:B------:R-:W-:Y:S01]  /*5530*/  UISETP.NE.AND UP2, UPT, UR42, 0x1, UPT ;  /* 0x000000012a00788c */ /* 0x000fe2000bf45270 */
[----:B------:R-:W-:Y:S02]  /*5540*/  UMOV UR4, UR5 ;  /* 0x0000000500047c82 */ /* 0x000fe40008000000 */
[----:B--2---:R-:W-:Y:S03]  /*5550*/  USHF.R.U32.HI UR5, URZ, UR12, UR4 ;  /* 0x0000000cff057299 */ /* 0x004fe60008011604 */
[----:B------:R-:W-:Y:S02]  /*5560*/  UMOV UR4, UR7 ;  /* 0x0000000700047c82 */ /* 0x000fe40008000000 */
[----:B------:R-:W-:Y:S02]  /*5570*/  USHF.R.U32.HI UR7, URZ, UR53, UR4 ;  /* 0x00000035ff077299 */ /* 0x000fe40008011604 */
[----:B------:R-:W-:Y:S02]  /*5580*/  USEL UR4, UR56, UR5, !UP0 ;  /* 0x0000000538047287 */ /* 0x000fe4000c000000 */
[----:B------:R-:W-:Y:S01]  /*5590*/  USEL UR7, UR57, UR7, !UP1 ;  /* 0x0000000739077287 */ /* 0x000fe2000c800000 */
[----:B------:R-:W-:Y:S01]  /*55a0*/  UMOV UR5, UR9 ;  /* 0x0000000900057c82 */ /* 0x000fe20008000000 */
[----:B------:R-:W-:Y:S02]  /*55b0*/  UIMAD.WIDE.U32 UR8, UR4, UR40, URZ ;  /* 0x00000028040872a5 */ /* 0x000fe4000f8e00ff */
[----:B------:R-:W-:Y:S03]  /*55c0*/  USHF.R.U32.HI UR6, URZ, UR12, UR5 ;  /* 0x0000000cff067299 */ /* 0x000fe60008011605 */
[----:B------:R-:W-:Y:S01]  /*55d0*/  UMOV UR5, UR11 ;  /* 0x0000000b00057c82 */ /* 0x000fe20008000000 */
[----:B------:R-:W-:Y:S02]  /*55e0*/  UIMAD.WIDE.U32 UR10, UR7, UR40, URZ ;  /* 0x00000028070a72a5 */ /* 0x000fe4000f8e00ff */
[----:B------:R-:W-:Y:S02]  /*55f0*/  USHF.R.U32.HI UR12, URZ, UR53, UR5 ;  /* 0x00000035ff0c7299 */ /* 0x000fe40008011605 */
[----:B------:R-:W-:Y:S01]  /*5600*/  USEL UR6, UR37, UR6, !UP0 ;  /* 0x0000000625067287 */ /* 0x000fe2000c000000 */
[----:B------:R-:W-:Y:S02]  /*5610*/  UMOV UR5, UR9 ;  /* 0x0000000900057c82 */ /* 0x000fe40008000000 */
[----:B------:R-:W-:Y:S01]  /*5620*/  UMOV UR10, UR11 ;  /* 0x0000000b000a7c82 */ /* 0x000fe20008000000 */
[----:B------:R-:W-:Y:S02]  /*5630*/  @UP2 USHF.R.U32.HI UR4, URZ, UR41, UR5 ;  /* 0x00000029ff042299 */ /* 0x000fe40008011605 */
[----:B------:R-:W-:Y:S02]  /*5640*/  @UP2 USHF.R.U32.HI UR7, URZ, UR41, UR10 ;  /* 0x00000029ff072299 */ /* 0x000fe4000801160a */
[----:B------:R-:W-:Y:S02]  /*5650*/  UIMAD UR4, UR42, UR4, URZ ;  /* 0x000000042a0472a4 */ /* 0x000fe4000f8e02ff */
[----:B------:R-:W-:Y:S02]  /*5660*/  UIMAD.WIDE.U32 UR10, UR6, UR40, URZ ;  /* 0x00000028060a72a5 */ /* 0x000fe4000f8e00ff */
[----:B------:R-:W-:Y:S02]  /*5670*/  USEL UR5, UR38, UR12, !UP1 ;  /* 0x0000000c26057287 */ /* 0x000fe4000c800000 */
[----:B------:R-:W-:Y:S02]  /*5680*/  UIMAD UR8, UR42, UR7, URZ ;  /* 0x000000072a0872a4 */ /* 0x000fe4000f8e02ff */
[----:B------:R-:W-:Y:S03]  /*5690*/  UISETP.GE.AND UP0, UPT, UR6, UR4, UPT ;  /* 0x000000040600728c */ /* 0x000fe6000bf06270 */
[----:B------:R-:W-:Y:S01]  /*56a0*/  UMOV UR4, UR11 ;  /* 0x0000000b00047c82 */ /* 0x000fe20008000000 */
[----:B------:R-:W-:Y:S02]  /*56b0*/  UISETP.GE.OR UP0, UPT, UR5, UR8, UP0 ;  /* 0x000000080500728c */ /* 0x000fe40008706670 */
[----:B------:R-:W-:Y:S02]  /*56c0*/  USHF.R.U32.HI UR4, URZ, UR41, UR4 ;  /* 0x00000029ff047299 */ /* 0x000fe40008011604 */
[----:B------:R-:W-:Y:S02]  /*56d0*/  UIMAD.WIDE.U32 UR8, UR5, UR40, URZ ;  /* 0x00000028050872a5 */ /* 0x000fe4000f8e00ff */
[----:B------:R-:W-:Y:S02]  /*56e0*/  USEL UR11, UR6, UR4, !UP2 ;  /* 0x00000004060b7287 */ /* 0x000fe4000d000000 */
[----:B------:R-:W-:Y:S02]  /*56f0*/  UIADD3 UR8, UPT, UPT, -UR5, URZ, URZ ;  /* 0x000000ff05087290 */ /* 0x000fe4000fffe1ff */
[----:B------:R-:W-:Y:S01]  /*5700*/  UIADD3 UR10, UPT, UPT, -UR11, URZ, URZ ;  /* 0x000000ff0b0a7290 */ /* 0x000fe2000fffe1ff */
[----:B------:R-:W-:Y:S01]  /*5710*/  @!UP0 UMOV UR4, UR9 ;  /* 0x0000000900048c82 */ /* 0x000fe20008000000 */
[----:B------:R-:W-:Y:S02]  /*5720*/  UIADD3 UR9, UPT, UPT, -UR6, URZ, URZ ;  /* 0x000000ff06097290 */ /* 0x000fe4000fffe1ff */
[----:B------:R-:W-:Y:S02]  /*5730*/  @!UP0 USHF.R.U32.HI UR4, URZ, UR41, UR4 ;  /* 0x00000029ff048299 */ /* 0x000fe40008011604 */
[----:B------:R-:W-:Y:S02]  /*5740*/  UIMAD UR10, UR42, UR10, UR6 ;  /* 0x0000000a2a0a72a4 */ /* 0x000fe4000f8e0206 */
[----:B------:R-:W-:Y:S04]  /*5750*/  @!UP0 USEL UR4, UR5, UR4, !UP2 ;  /* 0x0000000405048287 */ /* 0x000fe8000d000000 */
[----:B------:R-:W-:Y:S02]  /*5760*/  @!UP0 UIMAD UR10, UR7, UR10, UR4 ;  /* 0x0000000a070a82a4 */ /* 0x000fe4000f8e0204 */
[----:B------:R-:W-:Y:S02]  /*5770*/  @!UP0 UIADD3 UR11, UPT, UPT, UR11, -UR4, URZ ;  /* 0x800000040b0b8290 */ /* 0x000fe4000fffe0ff */
[----:B------:R-:W-:Y:S02]  /*5780*/  UIMAD UR7, UR43, UR8, UR38 ;  /* 0x000000082b0772a4 */ /* 0x000fe4000f8e0226 */
[----:B------:R-:W-:Y:S02]  /*5790*/  @!UP0 UIMAD UR6, UR11, UR42, UR5 ;  /* 0x0000002a0b0682a4 */ /* 0x000fe4000f8e0205 */
[----:B------:R-:W-:Y:S01]  /*57a0*/  UIMAD UR4, UR54, UR9, UR37 ;  /* 0x00000009360472a4 */ /* 0x000fe2000f8e0225 */
[----:B------:R-:W-:Y:S02]  /*57b0*/  @!UP0 UMOV UR5, UR10 ;  /* 0x0000000a00058c82 */ /* 0x000fe40008000000 */
[----:B------:R-:W-:Y:S02]  /*57c0*/  UIMAD UR38, UR5, UR43, UR7 ;  /* 0x0000002b052672a4 */ /* 0x000fe4000f8e0207 */
[----:B------:R-:W-:Y:S11]  /*57d0*/  UIMAD UR37, UR6, UR54, UR4 ;  /* 0x00000036062572a4 */ /* 0x000ff6000f8e0204 */
[----:B------:R-:W-:Y:S01]  /*57e0*/  @!UPT UIADD3 URZ, UPT, UPT, URZ, URZ, URZ ;  /* 0x000000fffffff290 */ /* 0x000fe2000fffe0ff */
.L_x_92:
[----:B------:R-:W-:Y:S01]  /*57f0*/  UISETP.NE.AND UP0, UPT, UR39, 0x1, UPT ;  /* 0x000000012700788c */ /* 0x000fe2000bf05270 */
[----:B------:R-:W-:Y:S01]  /*5800*/  IADD3 R87, PT, PT, R87, 0x1, RZ ;  /* 0x0000000157577810 */ /* 0x000fe20007ffe0ff */
[----:B------:R-:W-:Y:S02]  /*5810*/  USHF.L.U32 UR50, UR16, 0x6, URZ ;  /* 0x0000000610327899 */ /* 0x000fe400080006ff */
[----:B------:R-:W-:Y:S07]  /*5820*/  USHF.L.U32 UR49, UR20, 0x7, URZ ;  /* 0x0000000714317899 */ /* 0x000fee00080006ff */
[----:B------:R-:W2:Y:S01]  /*5830*/  @!UP0 LDCU.128 UR12, c[0x0][0xb10] ;  /* 0x00016200ff0c87ac */ /* 0x000ea20008000c00 */
[----:B------:R-:W3:Y:S01]  /*5840*/  @!UP0 LDCU UR5, c[0x0][0xb0c] ;  /* 0x00016180ff0587ac */ /* 0x000ee20008000800 */
[----:B------:R-:W4:Y:S01]  /*5850*/  @!UP0 LDCU UR10, c[0x0][0xb20] ;  /* 0x00016400ff0a87ac */ /* 0x000f220008000800 */
[----:B--2---:R-:W-:Y:S02]  /*5860*/  UIMAD.WIDE.U32 UR8, UR38, UR12, URZ ;  /* 0x0000000c260872a5 */ /* 0x004fe4000f8e00ff */
[----:B------:R-:W-:Y:S02]  /*5870*/  UIMAD.WIDE.U32 UR6, UR37, UR15, URZ ;  /* 0x0000000f250672a5 */ /* 0x000fe4000f8e00ff */
[----:B------:R-:W-:Y:S03]  /*5880*/  @!UP0 UISETP.NE.AND UP1, UPT, UR14, 0x1, UPT ;  /* 0x000000010e00888c */ /* 0x000fe6000bf25270 */
[----:B------:R-:W-:Y:S01]  /*5890*/  @!UP0 UMOV UR4, UR9 ;  /* 0x0000000900048c82 */ /* 0x000fe20008000000 */
[----:B---3--:R-:W-:Y:S02]  /*58a0*/  @!UP0 UISETP.NE.AND UP2, UPT, UR5, 0x1, UPT ;  /* 0x000000010500888c */ /* 0x008fe4000bf45270 */
[----:B------:R-:W-:Y:S01]  /*58b0*/  @!UP0 USHF.R.U32.HI UR4, URZ, UR13, UR4 ;  /* 0x0000000dff048299 */ /* 0x000fe20008011604 */
[----:B------:R-:W-:Y:S02]  /*58c0*/  @!UP0 UMOV UR6, UR7 ;  /* 0x0000000700068c82 */ /* 0x000fe40008000000 */
[----:B----4-:R-:W-:Y:S02]  /*58d0*/  @!UP0 USHF.R.U32.HI UR6, URZ, UR10, UR6 ;  /* 0x0000000aff068299 */ /* 0x010fe40008011606 */
[----:B------:R-:W-:Y:S02]  /*58e0*/  @!UP0 USEL UR7, UR38, UR4, !UP2 ;  /* 0x0000000426078287 */ /* 0x000fe4000d000000 */
[----:B------:R-:W-:Y:S04]  /*58f0*/  @!UP0 USEL UR6, UR37, UR6, !UP1 ;  /* 0x0000000625068287 */ /* 0x000fe8000c800000 */
[----:B------:R-:W-:Y:S02]  /*5900*/  @!UP0 UIADD3 UR4, UPT, UPT, -UR7, UR6, URZ ;  /* 0x0000000607048290 */ /* 0x000fe4000fffe1ff */
[----:B------:R-:W-:Y:S02]  /*5910*/  @!UP0 UIADD3 UR6, UPT, UPT, UR7, -UR6, URZ ;  /* 0x8000000607068290 */ /* 0x000fe4000fffe0ff */
[----:B------:R-:W-:Y:S02]  /*5920*/  @!UP0 UIMAD UR38, UR4, UR5, UR38 ;  /* 0x00000005042682a4 */ /* 0x000fe4000f8e0226 */
[----:B------:R-:W-:Y:S02]  /*5930*/  @!UP0 UIMAD UR37, UR6, UR14, UR37 ;  /* 0x0000000e062582a4 */ /* 0x000fe4000f8e0225 */
[----:B------:R-:W-:Y:S09]  /*5940*/  ULOP3.LUT UP0, URZ, UR63, 0x1b0, URZ, 0xc0, !UPT ;  /* 0x000001b03fff7892 */ /* 0x000ff2000f80c0ff */
[----:B------:R-:W-:Y:S05]  /*5950*/  BRA.U !UP0, `(.L_x_93) ;  /* 0x0000000108407547 */ /* 0x000fea000b800000 */
[----:B------:R-:W2:Y:S01]  /*5960*/  LDCU.64 UR8, c[0x4][0x80] ;  /* 0x01001000ff0877ac */ /* 0x000ea20008000a00 */
[----:B------:R-:W-:Y:S01]  /*5970*/  MOV R3, 0x0 ;  /* 0x0000000000037802 */ /* 0x000fe20000000f00 */
[----:B------:R-:W-:Y:S02]  /*5980*/  HFMA2 R12, -RZ, RZ, 0, 5.9604644775390625e-08 ;  /* 0x00000001ff0c7431 */ /* 0x000fe400000001ff */
[----:B------:R-:W-:Y:S02]  /*5990*/  IMAD.MOV.U32 R8, RZ, RZ, 0x70 ;  /* 0x00000070ff087424 */ /* 0x000fe400078e00ff */
[----:B------:R-:W-:Y:S01]  /*59a0*/  IMAD.MOV.U32 R13, RZ, RZ, RZ ;  /* 0x000000ffff0d7224 */ /* 0x000fe200078e00ff */
[----:B------:R-:W3:Y:S01]  /*59b0*/  LDCU.64 UR6, c[0x4][0x88] ;  /* 0x01001100ff0677ac */ /* 0x000ee20008000a00 */
[----:B------:R-:W4:Y:S01]  /*59c0*/  LDC.64 R2, c[0x4][R3] ;  /* 0x0100000003027b82 */ /* 0x000f220000000a00 */
[----:B------:R-:W1:Y:S01]  /*59d0*/  LDCU.64 UR4, c[0x4][0x8] ;  /* 0x01000100ff0477ac */ /* 0x000e620008000a00 */
[----:B--2---:R-:W-:Y:S01]  /*59e0*/  MOV R5, UR9 ;  /* 0x0000000900057c02 */ /* 0x004fe20008000f00 */
[----:B------:R-:W-:Y:S01]  /*59f0*/  IMAD.U32 R4, RZ, RZ, UR8 ;  /* 0x00000008ff047e24 */ /* 0x000fe2000f8e00ff */
[----:B---3--:R-:W-:Y:S01]  /*5a00*/  MOV R7, UR7 ;  /* 0x0000000700077c02 */ /* 0x008fe20008000f00 */
[----:B------:R-:W-:Y:S01]  /*5a10*/  IMAD.U32 R6, RZ, RZ, UR6 ;  /* 0x00000006ff067e24 */ /* 0x000fe2000f8e00ff */
[----:B-1----:R-:W-:Y:S01]  /*5a20*/  MOV R11, UR5 ;  /* 0x00000005000b7c02 */ /* 0x002fe20008000f00 */
[----:B------:R-:W-:Y:S02]  /*5a30*/  IMAD.U32 R10, RZ, RZ, UR4 ;  /* 0x00000004ff0a7e24 */ /* 0x000fe4000f8e00ff */
[----:B------:R-:W-:Y:S07]  /*5a40*/  LEPC R20, `(.L_x_93) ;  /* 0x000000001014794e */ /* 0x000fee0000000000 */
[----:B----45:R-:W-:Y:S05]  /*5a50*/  CALL.ABS.NOINC R2 ;  /* 0x0000000002007343 */ /* 0x030fea0003c00000 */
.L_x_93:
[----:B------:R-:W-:Y:S01]  /*5a60*/  LOP3.LUT P0, RZ, R94, 0x1b0, RZ, 0xc0, !PT ;  /* 0x000001b05eff7812 */ /* 0x000fe2000780c0ff */
[----:B------:R-:W-:Y:S11]  /*5a70*/  BSSY.RECONVERGENT B6, `(.L_x_94) ;  /* 0x0000013000067945 */ /* 0x000ff60003800200 */
[----:B------:R-:W-:Y:S01]  /*5a80*/  @!UPT UIADD3 URZ, UPT, UPT, URZ, URZ, URZ ;  /* 0x000000fffffff290 */ /* 0x000fe2000fffe0ff */
[----:B------:R-:W-:Y:S05]  /*5a90*/  @!P0 BRA `(.L_x_95) ;  /* 0x0000000000408947 */ /* 0x000fea0003800000 */
        /* <DEDUP_REMOVED lines=16> */
.L_x_95:
[----:B------:R-:W-:Y:S05]  /*5ba0*/  BSYNC.RECONVERGENT B6 ;  /* 0x0000000000067941 */ /* 0x000fea0003800200 */
.L_x_94:
[----:B------:R-:W-:Y:S01]  /*5bb0*/  R2UR UR4, R86 ;  /* 0x00000000560472ca */ /* 0x000fe200000e0000 */
[----:B------:R-:W-:Y:S01]  /*5bc0*/  UISETP.NE.U32.AND UP0, UPT, UR60, URZ, UPT ;  /* 0x000000ff3c00728c */ /* 0x000fe2000bf05070 */
[----:B------:R-:W-:Y:S02]  /*5bd0*/  ISETP.NE.U32.AND P4, PT, R82, RZ, PT ;  /* 0x000000ff5200720c */ /* 0x000fe40003f85070 */
[----:B------:R-:W-:Y:S01]  /*5be0*/  ISETP.NE.U32.AND P2, PT, RZ, UR46, PT ;  /* 0x0000002eff007c0c */ /* 0x000fe2000bf45070 */
[----:B------:R-:W-:Y:S01]  /*5bf0*/  UISETP.NE.AND.EX UP1, UPT, UR61, URZ, UPT, UP0 ;  /* 0x000000ff3d00728c */ /* 0x000fe2000bf25300 */
[----:B------:R-:W-:Y:S01]  /*5c00*/  ISETP.NE.AND.EX P4, PT, R83, RZ, PT, P4 ;  /* 0x000000ff5300720c */ /* 0x000fe20003f85340 */
[----:B------:R-:W-:Y:S01]  /*5c10*/  UPLOP3.LUT UP0, UPT, UPT, UPT, UPT, 0x40, 0x4 ;  /* 0x000000000004789c */ /* 0x000fe20003f0e870 */
[----:B------:R-:W-:Y:S05]  /*5c20*/  ISETP.NE.AND.EX P2, PT, RZ, UR47, PT, P2 ;  /* 0x0000002fff007c0c */ /* 0x000fea000bf45320 */
[----:B------:R-:W-:Y:S06]  /*5c30*/  UISETP.NE.AND UP2, UPT, UR4, URZ, UPT ;  /* 0x000000ff0400728c */ /* 0x000fec000bf45270 */
[----:B------:R-:W-:Y:S05]  /*5c40*/  PLOP3.LUT P1, PT, PT, PT, UP2, 0x80, 0x8 ;  /* 0x000000000008781c */ /* 0x000fea0003f2f028 */
[----:B------:R-:W-:Y:S06]  /*5c50*/  @UP2 UPLOP3.LUT UP0, UPT, UPT, UPT, UP1, 0x80, 0x8 ;  /* 0x000000000008289c */ /* 0x000fec0003f0f010 */
[----:B------:R-:W-:Y:S01]  /*5c60*/  PLOP3.LUT P0, PT, PT, PT, UP0, 0x80, 0x8 ;  /* 0x000000000008781c */ /* 0x000fe20003f0f008 */
[----:B------:R-:W-:Y:S01]  /*5c70*/  @!UPT UIADD3 URZ, UPT, UPT, URZ, URZ, URZ ;  /* 0x000000fffffff290 */ /* 0x000fe2000fffe0ff */
[----:B------:R-:W-:Y:S11]  /*5c80*/  BRA.U !UP1, `(.L_x_96) ;  /* 0x00000001093c7547 */ /* 0x000ff6000b800000 */
[----:B------:R-:W-:Y:S01]  /*5c90*/  UISETP.NE.U32.AND UP0, UPT, UR46, URZ, UPT ;  /* 0x000000ff2e00728c */ /* 0x000fe2000bf05070 */
[----:B-1----:R-:W-:Y:S01]  /*5ca0*/  HFMA2 R0, -RZ, RZ, 0, 5.9604644775390625e-08 ;  /* 0x00000001ff007431 */ /* 0x002fe200000001ff */
[----:B------:R-:W1:Y:S01]  /*5cb0*/  LDCU.64 UR8, c[0x0][0x358] ;  /* 0x00006b00ff0877ac */ /* 0x000e620008000a00 */
[----:B------:R-:W-:Y:S01]  /*5cc0*/  IMAD.MOV.U32 R84, RZ, RZ, 0x1 ;  /* 0x00000001ff547424 */ /* 0x000fe200078e00ff */
[----:B------:R-:W-:Y:S06]  /*5cd0*/  UISETP.NE.AND.EX UP0, UPT, UR47, URZ, UPT, UP0 ;  /* 0x000000ff2f00728c */ /* 0x000fec000bf05300 */
[----:B------:R-:W-:Y:S05]  /*5ce0*/  PLOP3.LUT P3, PT, PT, PT, UP0, 0x80, 0x8 ;  /* 0x000000000008781c */ /* 0x000fea0003f6f008 */
[----:B------:R-:W2:Y:S01]  /*5cf0*/  @UP0 LDCU.64 UR4, c[0x0][0x888] ;  /* 0x00011100ff0407ac */ /* 0x000ea20008000a00 */
[----:B------:R-:W-:Y:S07]  /*5d00*/  @UP0 UIMAD UR6, UR36, UR60, URZ ;  /* 0x0000003c240602a4 */ /* 0x000fee000f8e02ff */
[----:B------:R-:W-:Y:S01]  /*5d10*/  @!P3 PRMT R84, R0, 0x7610, R84 ;  /* 0x000076100054b816 */ /* 0x000fe20000000054 */
[----:B--2---:R-:W-:Y:S06]  /*5d20*/  @UP0 UIMAD.WIDE UR4, UR6, 0x4, UR4 ;  /* 0x00000004060408a5 */ /* 0x004fec000f8e0204 */
[----:B------:R-:W-:Y:S01]  /*5d30*/  IMAD.U32 R2, RZ, RZ, UR4 ;  /* 0x00000004ff027e24 */ /* 0x000fe2000f8e00ff */
[----:B------:R-:W-:Y:S04]  /*5d40*/  MOV R3, UR5 ;  /* 0x0000000500037c02 */ /* 0x000fe80008000f00 */
[----:B------:R-:W2:Y:S01]  /*5d50*/  @!UP0 LDCU UR4, c[0x0][0x880] ;  /* 0x00011000ff0487ac */ /* 0x000ea20008000800 */
[----:B-1---5:R3:W5:Y:S02]  /*5d60*/  @P3 LDG.E R41, desc[UR8][R2.64] ;  /* 0x0000000802293981 */ /* 0x022764000c1e1900 */
[----:B--23--:R-:W-:Y:S02]  /*5d70*/  @!P3 IMAD.U32 R41, RZ, RZ, UR4 ;  /* 0x00000004ff29be24 */ /* 0x00cfe4000f8e00ff */
.L_x_96:
[----:B------:R-:W-:Y:S05]  /*5d80*/  @!P4 BRA `(.L_x_97) ;  /* 0x000000000024c947 */ /* 0x000fea0003800000 */
[----:B------:R-:W-:Y:S01]  /*5d90*/  ISETP.NE.U32.AND P3, PT, R80, RZ, PT ;  /* 0x000000ff5000720c */ /* 0x000fe20003f65070 */
[----:B------:R-:W2:Y:S03]  /*5da0*/  LDCU.64 UR4, c[0x0][0x358] ;  /* 0x00006b00ff0477ac */ /* 0x000ea60008000a00 */
[----:B------:R-:W-:Y:S11]  /*5db0*/  ISETP.NE.AND.EX P3, PT, R81, RZ, PT, P3 ;  /* 0x000000ff5100720c */ /* 0x000ff60003f65330 */
[----:B------:R-:W-:Y:S02]  /*5dc0*/  @!UPT UIADD3 URZ, UPT, UPT, URZ, URZ, URZ ;  /* 0x000000fffffff290 */ /* 0x000fe4000fffe0ff */
[----:B------:R-:W3:Y:S01]  /*5dd0*/  @P3 LDC.64 R2, c[0x0][0x8a8] ;  /* 0x00022a00ff023b82 */ /* 0x000ee20000000a00 */
[----:B-1----:R-:W-:Y:S04]  /*5de0*/  @P3 IMAD R0, R82, UR36, RZ ;  /* 0x0000002452003c24 */ /* 0x002fe8000f8e02ff */
[----:B---3--:R-:W-:Y:S05]  /*5df0*/  @P3 IMAD.WIDE R2, R0, 0x4, R2 ;  /* 0x0000000400023825 */ /* 0x008fea00078e0202 */
[----:B--2--5:R2:W5:Y:S02]  /*5e00*/  @P3 LDG.E R38, desc[UR4][R2.64] ;  /* 0x0000000402263981 */ /* 0x024564000c1e1900 */
[----:B--2---:R-:W3:Y:S02]  /*5e10*/  @!P3 LDC R38, c[0x0][0x8a0] ;  /* 0x00022800ff26bb82 */ /* 0x004ee40000000800 */
.L_x_97:
[----:B-----5:R-:W-:Y:S01]  /*5e20*/  FSETP.NEU.AND P4, PT, R41, RZ, PT ;  /* 0x000000ff2900720b */ /* 0x020fe20003f8d000 */
[----:B------:R-:W-:Y:S01]  /*5e30*/  BSSY B1, `(.L_x_98) ;  /* 0x0000042000017945 */ /* 0x000fe20003800000 */
[----:B------:R-:W-:Y:S01]  /*5e40*/  SEL R5, RZ, 0xffffffff, P2 ;  /* 0xffffffffff057807 */ /* 0x000fe20001000000 */
[----:B------:R-:W-:Y:S01]  /*5e50*/  IMAD.MOV.U32 R102, RZ, RZ, 0x1 ;  /* 0x00000001ff667424 */ /* 0x000fe200078e00ff */
[----:B------:R-:W-:Y:S02]  /*5e60*/  LOP3.LUT P3, RZ, R84, 0xff, RZ, 0xc0, !PT ;  /* 0x000000ff54ff7812 */ /* 0x000fe4000786c0ff */
[----:B------:R-:W-:Y:S02]  /*5e70*/  CS2R R78, SRZ ;  /* 0x00000000004e7805 */ /* 0x000fe4000001ff00 */
[----:B------:R-:W-:Y:S02]  /*5e80*/  @P1 SEL R4, RZ, 0xffffffff, P4 ;  /* 0xffffffffff041807 */ /* 0x000fe40002000000 */
[----:B------:R-:W-:Y:S02]  /*5e90*/  CS2R R76, SRZ ;  /* 0x00000000004c7805 */ /* 0x000fe4000001ff00 */
[----:B------:R-:W-:Y:S02]  /*5ea0*/  LEA R2, R90, UR44, 0x3 ;  /* 0x0000002c5a027c11 */ /* 0x000fe4000f8e18ff */
[----:B------:R-:W-:Y:S02]  /*5eb0*/  CS2R R74, SRZ ;  /* 0x00000000004a7805 */ /* 0x000fe4000001ff00 */
[----:B------:R-:W-:Y:S02]  /*5ec0*/  @P0 SEL R4, R5, R4, !P3 ;  /* 0x0000000405040207 */ /* 0x000fe40005800000 */
[----:B------:R-:W-:Y:S02]  /*5ed0*/  CS2R R72, SRZ ;  /* 0x0000000000487805 */ /* 0x000fe4000001ff00 */
[----:B------:R-:W-:Y:S02]  /*5ee0*/  LEA R100, R36, UR44, 0x3 ;  /* 0x0000002c24647c11 */ /* 0x000fe4000f8e18ff */
[----:B------:R-:W-:Y:S02]  /*5ef0*/  @P1 LOP3.LUT R4, R4, 0x1, RZ, 0xc0, !PT ;  /* 0x0000000104041812 */ /* 0x000fe400078ec0ff */
[----:B------:R-:W-:Y:S02]  /*5f00*/  SHF.L.U32 R3, R92, 0x1f, RZ ;  /* 0x0000001f5c037819 */ /* 0x000fe400000006ff */
[----:B------:R-:W-:Y:S02]  /*5f10*/  ISETP.NE.U32.OR P6, PT, R4, 0x1, !P1 ;  /* 0x000000010400780c */ /* 0x000fe40004fc5470 */
[----:B------:R-:W-:Y:S02]  /*5f20*/  PLOP3.LUT P2, PT, PT, PT, UP1, 0x80, 0x8 ;  /* 0x000000000008781c */ /* 0x000fe40003f4f018 */
[C---:B------:R-:W-:Y:S02]  /*5f30*/  LEA.HI R39, R36.reuse, R36, RZ, 0x1 ;  /* 0x0000002424277211 */ /* 0x040fe400078f08ff */
[----:B------:R-:W-:Y:S02]  /*5f40*/  SEL R4, RZ, 0xffffffff, P4 ;  /* 0xffffffffff047807 */ /* 0x000fe40002000000 */
[----:B------:R-:W-:Y:S01]  /*5f50*/  P2R R96, PR, RZ, 0x40 ;  /* 0x00000040ff607803 */ /* 0x000fe20000000000 */
[C---:B-1----:R-:W-:Y:S01]  /*5f60*/  IMAD.SHL.U32 R0, R39.reuse, 0x40, RZ ;  /* 0x0000004027007824 */ /* 0x042fe200078e00ff */
[----:B------:R-:W-:Y:S03]  /*5f70*/  LOP3.LUT R39, R39, 0xffe, RZ, 0xc0, !PT ;  /* 0x00000ffe27277812 */ /* 0x000fe600078ec0ff */
[----:B------:R-:W-:Y:S02]  /*5f80*/  @P6 SHF.L.U32 R7, R89, 0x1f, RZ ;  /* 0x0000001f59076819 */ /* 0x000fe400000006ff */
[----:B------:R-:W-:Y:S01]  /*5f90*/  @P2 SEL R4, R5, R4, !P3 ;  /* 0x0000000405042207 */ /* 0x000fe20005800000 */
[----:B------:R-:W-:Y:S01]  /*5fa0*/  IMAD.IADD R39, R36, 0x1, -R39 ;  /* 0x0000000124277824 */ /* 0x000fe200078e0a27 */
[----:B------:R-:W1:Y:S01]  /*5fb0*/  @P6 SYNCS.PHASECHK.TRANS64.TRYWAIT P1, [R2+URZ+0x80], R7 ;  /* 0x00008007020065a7 */ /* 0x000e6200080211ff */
[----:B------:R-:W-:Y:S02]  /*5fc0*/  LOP3.LUT R0, R0, 0xffffff80, RZ, 0xc0, !PT ;  /* 0xffffff8000007812 */ /* 0x000fe400078ec0ff */
[----:B------:R-:W-:Y:S03]  /*5fd0*/  LOP3.LUT R4, R4, 0x1, RZ, 0xc0, !PT ;  /* 0x0000000104047812 */ /* 0x000fe600078ec0ff */
[----:B------:R-:W-:Y:S01]  /*5fe0*/  IMAD.IADD R0, R37, 0x1, R0 ;  /* 0x0000000125007824 */ /* 0x000fe200078e0200 */
[----:B------:R-:W-:Y:S03]  /*5ff0*/  ISETP.NE.U32.AND P5, PT, R4, 0x1, PT ;  /* 0x000000010400780c */ /* 0x000fe60003fa5070 */
[----:B------:R-:W-:Y:S01]  /*6000*/  IMAD R39, R39, 0x100000, R0 ;  /* 0x0010000027277824 */ /* 0x000fe200078e0200 */
[----:B------:R-:W-:Y:S01]  /*6010*/  P2R R103, PR, RZ, 0x20 ;  /* 0x00000020ff677803 */ /* 0x000fe20000000000 */
[----:B------:R2:W4:Y:S01]  /*6020*/  SYNCS.PHASECHK.TRANS64.TRYWAIT P0, [R100+URZ+0xd0], R3 ;  /* 0x0000d003640075a7 */ /* 0x00052200080011ff */
[----:B-1----:R-:W-:Y:S01]  /*6030*/  @P6 SEL R102, RZ, 0x1, !P1 ;  /* 0x00000001ff666807 */ /* 0x002fe20004800000 */
[----:B--2---:R-:W-:Y:S06]  /*6040*/  @!P6 BRA `(.L_x_99) ;  /* 0x000000000080e947 */ /* 0x004fec0003800000 */
[----:B------:R-:W-:Y:S01]  /*6050*/  @P5 IMAD R6, R90, 0x1000, R71 ;  /* 0x000010005a065824 */ /* 0x000fe200078e0247 */
[----:B------:R-:W1:Y:S01]  /*6060*/  S2R R0, SR_CgaCtaId ;  /* 0x0000000000007919 */ /* 0x000e620000008800 */
[----:B------:R-:W-:Y:S01]  /*6070*/  ISETP.NE.AND P1, PT, R102, RZ, PT ;  /* 0x000000ff6600720c */ /* 0x000fe20003f25270 */
[----:B------:R-:W-:Y:S01]  /*6080*/  BSSY B0, `(.L_x_100) ;  /* 0x000000b000007945 */ /* 0x000fe20003800000 */
[----:B------:R-:W-:Y:S01]  /*6090*/  @P5 VIADD R4, R6, UR44 ;  /* 0x0000002c06045c36 */ /* 0x000fe20008000000 */
[----:B------:R-:W-:Y:S02]  /*60a0*/  CS2R R74, SRZ ;  /* 0x00000000004a7805 */ /* 0x000fe4000001ff00 */
[----:B------:R-:W-:Y:S02]  /*60b0*/  CS2R R72, SRZ ;  /* 0x0000000000487805 */ /* 0x000fe4000001ff00 */
[----:B------:R-:W-:Y:S01]  /*60c0*/  CS2R R78, SRZ ;  /* 0x00000000004e7805 */ /* 0x000fe2000001ff00 */
[----:B------:R-:W-:Y:S01]  /*60d0*/  @P5 IMAD R4, R93, -0x10, R4 ;  /* 0xfffffff05d045824 */ /* 0x000fe200078e0204 */
[----:B------:R-:W-:Y:S04]  /*60e0*/  CS2R R76, SRZ ;  /* 0x00000000004c7805 */ /* 0x000fe8000001ff00 */
[----:B------:R-:W-:Y:S05]  /*60f0*/  @P1 BRA `(.L_x_101) ;  /* 0x00000000000c1947 */ /* 0x000fea0003800000 */
[----:B------:R-:W-:Y:S04]  /*6100*/  SHF.L.U32 R5, R89, 0x1f, RZ ;  /* 0x0000001f59057819 */ /* 0x000fe800000006ff */
[----:B------:R-:W2:Y:S02]  /*6110*/  SYNCS.PHASECHK.TRANS64.TRYWAIT P1, [R2+URZ+0x80], R5 ;  /* 0x00008005020075a7 */ /* 0x000ea400080211ff */
[----:B--2---:R-:W-:Y:S05]  /*6120*/  @!P1 BRA `(.L_x_102) ;  /* 0x0000002400549947 */ /* 0x004fea0003800000 */
.L_x_101:
[----:B------:R-:W-:Y:S05]  /*6130*/  BSYNC B0 ;  /* 0x0000000000007941 */ /* 0x000fea0003800000 */
.L_x_100:
[----:B------:R-:W-:Y:S01]  /*6140*/  ISETP.NE.AND P1, PT, R103, RZ, PT ;  /* 0x000000ff6700720c */ /* 0x000fe20003f25270 */
[----:B--2---:R-:W-:Y:S02]  /*6150*/  VIADD R5, R2, 0x90 ;  /* 0x0000009002057836 */ /* 0x004fe40000000000 */
[----:B------:R-:W-:Y:S03]  /*6160*/  VIADD R90, R90, 0x1 ;  /* 0x000000015a5a7836 */ /* 0x000fe60000000000 */
[----:B-1----:R-:W-:Y:S07]  /*6170*/  PRMT R0, R0, 0x654, R5 ;  /* 0x0000065400007816 */ /* 0x002fee0000000005 */
[----:B------:R1:W2:Y:S04]  /*6180*/  @P1 LDS.128 R72, [R6+UR44+0x200] ;  /* 0x0002002c06481984 */ /* 0x0002a80008000c00 */
[----:B------:R1:W1:Y:S01]  /*6190*/  @P1 LDS.128 R76, [R4+0x210] ;  /* 0x00021000044c1984 */ /* 0x0002620000000c00 */
[C---:B------:R-:W-:Y:S01]  /*61a0*/  ISETP.NE.AND P1, PT, R90.reuse, 0x2, PT ;  /* 0x000000025a00780c */ /* 0x040fe20003f25270 */
[----:B------:R-:W-:Y:S01]  /*61b0*/  @!PT LDS RZ, [RZ] ;  /* 0x00000000fffff984 */ /* 0x000fe20000000800 */
[----:B------:R-:W-:Y:S01]  /*61c0*/  @!PT LDS RZ, [RZ] ;  /* 0x00000000fffff984 */ /* 0x000fe20000000800 */
[----:B------:R-:W-:Y:S01]  /*61d0*/  @!PT LDS RZ, [RZ] ;  /* 0x00000000fffff984 */ /* 0x000fe20000000800 */
[----:B------:R-:W-:Y:S01]  /*61e0*/  @!PT LDS RZ, [RZ] ;  /* 0x00000000fffff984 */ /* 0x000fe20000000800 */
[----:B------:R5:W-:Y:S06]  /*61f0*/  MEMBAR.ALL.CTA ;  /* 0x0000000000007992 */ /* 0x000bec0000008000 */
[----:B-----5:R-:W5:Y:S01]  /*6200*/  FENCE.VIEW.ASYNC.S ;  /* 0x00000000000073c6 */ /* 0x020f620000000000 */
[----:B------:R-:W-:Y:S01]  /*6210*/  SEL R90, R90, RZ, P1 ;  /* 0x000000ff5a5a7207 */ /* 0x000fe20000800000 */
[----:B-----5:R5:W-:Y:S02]  /*6220*/  SYNCS.ARRIVE.TRANS64.RED.A1T0 RZ, [R0+URZ], RZ ;  /* 0x000000ff00ff79a7 */ /* 0x020be400081004ff */
[----:B-----5:R-:W-:Y:S04]  /*6230*/  SEL R0, RZ, 0x1, P1 ;  /* 0x00000001ff007807 */ /* 0x020fe80000800000 */
[----:B--2---:R-:W-:Y:S02]  /*6240*/  LOP3.LUT R89, R89, R0, RZ, 0x3c, !PT ;  /* 0x0000000059597212 */ /* 0x004fe400078e3cff */
.L_x_99:
[----:B------:R-:W-:Y:S05]  /*6250*/  BSYNC B1 ;  /* 0x0000000000017941 */ /* 0x000fea0003800000 */
.L_x_98:
[----:B------:R-:W-:Y:S04]  /*6260*/  SHF.R.U32.HI R0, RZ, 0x15, R39 ;  /* 0x00000015ff007819 */ /* 0x000fe80000011627 */
[----:B------:R-:W-:Y:S01]  /*6270*/  LOP3.LUT P1, RZ, R0, 0x3, R85, 0x48, !PT ;  /* 0x0000000300ff7812 */ /* 0x000fe20007824855 */
[----:B------:R-:W-:Y:S01]  /*6280*/  @!UPT UIADD3 URZ, UPT, UPT, URZ, URZ, URZ ;  /* 0x000000fffffff290 */ /* 0x000fe2000fffe0ff */
[----:B----4-:R-:W-:Y:S11]  /*6290*/  @P0 BRA `(.L_x_103) ;  /* 0x0000000000080947 */ /* 0x010ff60003800000 */
[----:B------:R-:W2:Y:S02]  /*62a0*/  SYNCS.PHASECHK.TRANS64.TRYWAIT P0, [R100+URZ+0xd0], R3 ;  /* 0x0000d003640075a7 */ /* 0x000ea400080011ff */
[----:B--2---:R-:W-:Y:S05]  /*62b0*/  @!P0 BRA `(.L_x_104) ;  /* 0x0000002400048947 */ /* 0x004fea0003800000 */
.L_x_103:
[----:B------:R-:W-:Y:S05]  /*62c0*/  @!P1 BRA `(.L_x_105) ;  /* 0x0000000000409947 */ /* 0x000fea0003800000 */
[----:B------:R-:W4:Y:S01]  /*62d0*/  LDCU.64 UR8, c[0x4][0x70] ;  /* 0x01000e00ff0877ac */ /* 0x000f220008000a00 */
[----:B--2---:R-:W-:Y:S01]  /*62e0*/  MOV R3, 0x0 ;  /* 0x0000000000037802 */ /* 0x004fe20000000f00 */
[----:B------:R-:W-:Y:S02]  /*62f0*/  HFMA2 R12, -RZ, RZ, 0, 5.9604644775390625e-08 ;  /* 0x00000001ff0c7431 */ /* 0x000fe400000001ff */
[----:B------:R-:W-:Y:S02]  /*6300*/  IMAD.MOV.U32 R8, RZ, RZ, 0x192 ;  /* 0x00000192ff087424 */ /* 0x000fe400078e00ff */
[----:B------:R-:W-:Y:S01]  /*6310*/  IMAD.MOV.U32 R13, RZ, RZ, RZ ;  /* 0x000000ffff0d7224 */ /* 0x000fe200078e00ff */
[----:B------:R-:W2:Y:S01]  /*6320*/  LDCU.64 UR6, c[0x4][0x78] ;  /* 0x01000f00ff0677ac */ /* 0x000ea20008000a00 */
[----:B------:R-:W3:Y:S01]  /*6330*/  LDC.64 R2, c[0x4][R3] ;  /* 0x0100000003027b82 */ /* 0x000ee20000000a00 */
[----:B------:R-:W5:Y:S01]  /*6340*/  LDCU.64 UR4, c[0x4][0x10] ;  /* 0x01000200ff0477ac */ /* 0x000f620008000a00 */
[----:B----4-:R-:W-:Y:S01]  /*6350*/  MOV R5, UR9 ;  /* 0x0000000900057c02 */ /* 0x010fe20008000f00 */
[----:B-1----:R-:W-:Y:S01]  /*6360*/  IMAD.U32 R4, RZ, RZ, UR8 ;  /* 0x00000008ff047e24 */ /* 0x002fe2000f8e00ff */
[----:B--2---:R-:W-:Y:S01]  /*6370*/  MOV R7, UR7 ;  /* 0x0000000700077c02 */ /* 0x004fe20008000f00 */
[----:B------:R-:W-:Y:S01]  /*6380*/  IMAD.U32 R6, RZ, RZ, UR6 ;  /* 0x00000006ff067e24 */ /* 0x000fe2000f8e00ff */
[----:B-----5:R-:W-:Y:S01]  /*6390*/  MOV R11, UR5 ;  /* 0x00000005000b7c02 */ /* 0x020fe20008000f00 */
[----:B------:R-:W-:Y:S02]  /*63a0*/  IMAD.U32 R10, RZ, RZ, UR4 ;  /* 0x00000004ff0a7e24 */ /* 0x000fe4000f8e00ff */
[----:B------:R-:W-:Y:S07]  /*63b0*/  LEPC R20, `(.L_x_105) ;  /* 0x000000001014794e */ /* 0x000fee0000000000 */
[----:B---3--:R-:W-:Y:S05]  /*63c0*/  CALL.ABS.NOINC R2 ;  /* 0x0000000002007343 */ /* 0x008fea0003c00000 */
.L_x_105:
[-C--:B------:R-:W-:Y:S01]  /*63d0*/  F2FP.F16.E5M2.UNPACK_B R42, R72.reuse ;  /* 0x00000048ff2a723e */ /* 0x080fe200020004ff */
[----:B------:R-:W-:Y:S05]  /*63e0*/  WARPSYNC.ALL ;  /* 0x0000000000007948 */ /* 0x000fea0003800000 */
[----:B------:R-:W-:Y:S01]  /*63f0*/  R2UR UR4, R39 ;  /* 0x00000000270472ca */ /* 0x000fe200000e0000 */
[--C-:B------:R-:W-:Y:S01]  /*6400*/  HADD2.F32 R40, -RZ, R42.reuse.H0_H0 ;  /* 0x2000002aff287230 */ /* 0x100fe20000004100 */
[----:B------:R-:W-:Y:S01]  /*6410*/  F2FP.F16.E5M2.UNPACK_B R43, R72.H1 ;  /* 0x00000048ff2b723e */ /* 0x000fe200030004ff */
[----:B------:R-:W-:Y:S01]  /*6420*/  HADD2.F32 R42, -RZ, R42.H1_H1 ;  /* 0x3000002aff2a7230 */ /* 0x000fe20000004100 */
[-C--:B------:R-:W-:Y:S01]  /*6430*/  F2FP.F16.E5M2.UNPACK_B R45, R73.reuse ;  /* 0x00000049ff2d723e */ /* 0x080fe200020004ff */
[----:B------:R-:W-:Y:S01]  /*6440*/  BSSY.RECONVERGENT B0, `(.L_x_106) ;  /* 0x0000099000007945 */ /* 0x000fe20003800200 */
[----:B------:R-:W-:Y:S01]  /*6450*/  F2FP.F16.E5M2.UNPACK_B R47, R73.H1 ;  /* 0x00000049ff2f723e */ /* 0x000fe200030004ff */
[--C-:B------:R-:W-:Y:S01]  /*6460*/  HADD2.F32 R44, -RZ, R43.reuse.H0_H0 ;  /* 0x2000002bff2c7230 */ /* 0x100fe20000004100 */
[-C--:B------:R-:W-:Y:S01]  /*6470*/  F2FP.F16.E5M2.UNPACK_B R49, R74.reuse ;  /* 0x0000004aff31723e */ /* 0x080fe200020004ff */
[----:B------:R-:W-:Y:S01]  /*6480*/  HADD2.F32 R46, -RZ, R43.H1_H1 ;  /* 0x3000002bff2e7230 */ /* 0x000fe20000004100 */
[----:B------:R-:W-:Y:S01]  /*6490*/  F2FP.F16.E5M2.UNPACK_B R51, R74.H1 ;  /* 0x0000004aff33723e */ /* 0x000fe200030004ff */
[--C-:B------:R-:W-:Y:S01]  /*64a0*/  HADD2.F32 R43, -RZ, R45.reuse.H0_H0 ;  /* 0x2000002dff2b7230 */ /* 0x100fe20000004100 */
[-C--:B------:R-:W-:Y:S01]  /*64b0*/  F2FP.F16.E5M2.UNPACK_B R53, R75.reuse ;  /* 0x0000004bff35723e */ /* 0x080fe200020004ff */
[----:B-1----:R-:W-:Y:S01]  /*64c0*/  LDTM.16dp32bit_t0_t15.x32 R4, tmem[UR4] ;  /* 0x00000004000479ee */ /* 0x002fe20008a80000 */
[----:B------:R-:W3:Y:S01]  /*64d0*/  LDTM.16dp32bit_t16_t31.x32 R4, tmem[UR4+0x20] ;  /* 0x00002004000479ee */ /* 0x000ee20008aa0000 */
[----:B------:R-:W-:Y:S01]  /*64e0*/  ISETP.NE.AND P6, PT, R96, RZ, PT ;  /* 0x000000ff6000720c */ /* 0x000fe20003fc5270 */
[----:B------:R-:W-:Y:S01]  /*64f0*/  HADD2.F32 R48, -RZ, R45.H1_H1 ;  /* 0x3000002dff307230 */ /* 0x000fe20000004100 */
[----:B------:R-:W-:Y:S01]  /*6500*/  IADD3 R109, PT, PT, R71, UR44, RZ ;  /* 0x0000002c476d7c10 */ /* 0x000fe2000fffe0ff */
[----:B------:R-:W-:Y:S01]  /*6510*/  HADD2.F32 R52, -RZ, R49.H1_H1 ;  /* 0x30000031ff347230 */ /* 0x000fe20000004100 */
[----:B------:R-:W-:Y:S01]  /*6520*/  SHF.L.U32 R108, R88, 0x4, RZ ;  /* 0x00000004586c7819 */ /* 0x000fe200000006ff */
[----:B------:R-:W-:Y:S01]  /*6530*/  HADD2.F32 R56, -RZ, R53.H1_H1 ;  /* 0x30000035ff387230 */ /* 0x000fe20000004100 */
[----:B------:R-:W-:Y:S01]  /*6540*/  F2FP.F16.E5M2.UNPACK_B R55, R75.H1 ;  /* 0x0000004bff37723e */ /* 0x000fe200030004ff */
[--C-:B------:R-:W-:Y:S01]  /*6550*/  HADD2.F32 R45, -RZ, R47.reuse.H0_H0 ;  /* 0x2000002fff2d7230 */ /* 0x100fe20000004100 */
[----:B------:R-:W-:Y:S01]  /*6560*/  IADD3 R101, PT, PT, R109, R108, RZ ;  /* 0x0000006c6d657210 */ /* 0x000fe20007ffe0ff */
[----:B------:R-:W-:Y:S01]  /*6570*/  HADD2.F32 R50, -RZ, R47.H1_H1 ;  /* 0x3000002fff327230 */ /* 0x000fe20000004100 */
[-C--:B------:R-:W-:Y:S01]  /*6580*/  F2FP.F16.E5M2.UNPACK_B R57, R76.reuse ;  /* 0x0000004cff39723e */ /* 0x080fe200020004ff */
[----:B------:R-:W-:Y:S01]  /*6590*/  HADD2.F32 R47, -RZ, R49.H0_H0 ;  /* 0x20000031ff2f7230 */ /* 0x000fe20000004100 */
[----:B------:R-:W-:Y:S01]  /*65a0*/  F2FP.F16.E5M2.UNPACK_B R59, R76.H1 ;  /* 0x0000004cff3b723e */ /* 0x000fe200030004ff */
[----:B------:R-:W-:Y:S01]  /*65b0*/  HADD2.F32 R49, -RZ, R51.H0_H0 ;  /* 0x20000033ff317230 */ /* 0x000fe20000004100 */
[-C--:B------:R-:W-:Y:S01]  /*65c0*/  F2FP.F16.E5M2.UNPACK_B R61, R77.reuse ;  /* 0x0000004dff3d723e */ /* 0x080fe200020004ff */
[----:B------:R-:W-:Y:S01]  /*65d0*/  HADD2.F32 R60, -RZ, R57.H1_H1 ;  /* 0x30000039ff3c7230 */ /* 0x000fe20000004100 */
[----:B------:R-:W-:Y:S01]  /*65e0*/  F2FP.F16.E5M2.UNPACK_B R63, R77.H1 ;  /* 0x0000004dff3f723e */ /* 0x000fe200030004ff */
[----:B------:R-:W-:Y:S01]  /*65f0*/  HADD2.F32 R54, -RZ, R51.H1_H1 ;  /* 0x30000033ff367230 */ /* 0x000fe20000004100 */
[-C--:B------:R-:W-:Y:S01]  /*6600*/  F2FP.F16.E5M2.UNPACK_B R65, R78.reuse ;  /* 0x0000004eff41723e */ /* 0x080fe200020004ff */
[----:B------:R-:W-:Y:S01]  /*6610*/  HADD2.F32 R51, -RZ, R53.H0_H0 ;  /* 0x20000035ff337230 */ /* 0x000fe20000004100 */
[----:B------:R-:W-:Y:S01]  /*6620*/  F2FP.F16.E5M2.UNPACK_B R67, R78.H1 ;  /* 0x0000004eff43723e */ /* 0x000fe200030004ff */
[----:B------:R-:W-:Y:S01]  /*6630*/  HADD2.F32 R64, -RZ, R61.H1_H1 ;  /* 0x3000003dff407230 */ /* 0x000fe20000004100 */
[----:B------:R-:W-:Y:S01]  /*6640*/  ISETP.NE.AND P0, PT, R95, RZ, PT ;  /* 0x000000ff5f00720c */ /* 0x000fe20003f05270 */
[C---:B---3--:R-:W-:Y:S01]  /*6650*/  FMUL R0, R38.reuse, R4 ;  /* 0x0000000426007220 */ /* 0x048fe20000400000 */
[C---:B------:R-:W-:Y:S01]  /*6660*/  FMUL R2, R38.reuse, R5 ;  /* 0x0000000526027220 */ /* 0x040fe20000400000 */
[C---:B------:R-:W-:Y:S01]  /*6670*/  FMUL R4, R38.reuse, R8 ;  /* 0x0000000826047220 */ /* 0x040fe20000400000 */
[C---:B------:R-:W-:Y:S01]  /*6680*/  FMUL R5, R38.reuse, R9 ;  /* 0x0000000926057220 */ /* 0x040fe20000400000 */
[C---:B------:R-:W-:Y:S01]  /*6690*/  FFMA R0, R41.reuse, R40, R0 ;  /* 0x0000002829007223 */ /* 0x040fe20000000000 */
[C---:B------:R-:W-:Y:S01]  /*66a0*/  FFMA R2, R41.reuse, R42, R2 ;  /* 0x0000002a29027223 */ /* 0x040fe20000000002 */
[C---:B------:R-:W-:Y:S01]  /*66b0*/  FMUL R8, R38.reuse, R12 ;  /* 0x0000000c26087220 */ /* 0x040fe20000400000 */
[C---:B------:R-:W-:Y:S01]  /*66c0*/  FMUL R9, R38.reuse, R13 ;  /* 0x0000000d26097220 */ /* 0x040fe20000400000 */
[C---:B------:R-:W-:Y:S01]  /*66d0*/  FMUL R12, R38.reuse, R16 ;  /* 0x00000010260c7220 */ /* 0x040fe20000400000 */
[C---:B------:R-:W-:Y:S01]  /*66e0*/  FMUL R13, R38.reuse, R17 ;  /* 0x00000011260d7220 */ /* 0x040fe20000400000 */
[C---:B------:R-:W-:Y:S01]  /*66f0*/  FMUL R16, R38.reuse, R20 ;  /* 0x0000001426107220 */ /* 0x040fe20000400000 */
[C---:B------:R-:W-:Y:S01]  /*6700*/  FMUL R17, R38.reuse, R21 ;  /* 0x0000001526117220 */ /* 0x040fe20000400000 */
[C---:B------:R-:W-:Y:S01]  /*6710*/  FMUL R20, R38.reuse, R24 ;  /* 0x0000001826147220 */ /* 0x040fe20000400000 */
[C---:B------:R-:W-:Y:S01]  /*6720*/  FMUL R21, R38.reuse, R25 ;  /* 0x0000001926157220 */ /* 0x040fe20000400000 */
[----:B------:R-:W-:Y:S02]  /*6730*/  HADD2.F32 R68, -RZ, R65.H1_H1 ;  /* 0x30000041ff447230 */ /* 0x000fe40000004100 */
[C---:B------:R-:W-:Y:S01]  /*6740*/  FMUL R24, R38.reuse, R28 ;  /* 0x0000001c26187220 */ /* 0x040fe20000400000 */
[C---:B------:R-:W-:Y:S01]  /*6750*/  FMUL R25, R38.reuse, R29 ;  /* 0x0000001d26197220 */ /* 0x040fe20000400000 */
[C---:B------:R-:W-:Y:S01]  /*6760*/  FMUL R28, R38.reuse, R32 ;  /* 0x00000020261c7220 */ /* 0x040fe20000400000 */
[C---:B------:R-:W-:Y:S01]  /*6770*/  FMUL R29, R38.reuse, R33 ;  /* 0x00000021261d7220 */ /* 0x040fe20000400000 */
[C---:B--2---:R-:W-:Y:S01]  /*6780*/  FMUL R3, R38.reuse, R6 ;  /* 0x0000000626037220 */ /* 0x044fe20000400000 */
[C---:B------:R-:W-:Y:S01]  /*6790*/  FMUL R7, R38.reuse, R7 ;  /* 0x0000000726077220 */ /* 0x040fe20000400000 */
[C---:B------:R-:W-:Y:S01]  /*67a0*/  FMUL R6, R38.reuse, R10 ;  /* 0x0000000a26067220 */ /* 0x040fe20000400000 */
[C---:B------:R-:W-:Y:S01]  /*67b0*/  FMUL R11, R38.reuse, R11 ;  /* 0x0000000b260b7220 */ /* 0x040fe20000400000 */
[C---:B------:R-:W-:Y:S01]  /*67c0*/  FFMA R3, R41.reuse, R44, R3 ;  /* 0x0000002c29037223 */ /* 0x040fe20000000003 */
[C---:B------:R-:W-:Y:S01]  /*67d0*/  FFMA R7, R41.reuse, R46, R7 ;  /* 0x0000002e29077223 */ /* 0x040fe20000000007 */
[C---:B------:R-:W-:Y:S01]  /*67e0*/  FFMA R4, R41.reuse, R43, R4 ;  /* 0x0000002b29047223 */ /* 0x040fe20000000004 */
[----:B------:R-:W-:Y:S01]  /*67f0*/  F2FP.F16.E5M2.UNPACK_B R40, R79 ;  /* 0x0000004fff28723e */ /* 0x000fe200020004ff */
[C---:B------:R-:W-:Y:S01]  /*6800*/  FFMA R5, R41.reuse, R48, R5 ;  /* 0x0000003029057223 */ /* 0x040fe20000000005 */
[C---:B------:R-:W-:Y:S01]  /*6810*/  FFMA R6, R41.reuse, R45, R6 ;  /* 0x0000002d29067223 */ /* 0x040fe20000000006 */
[----:B------:R-:W-:Y:S01]  /*6820*/  F2FP.F16.E5M2.UNPACK_B R42, R79.H1 ;  /* 0x0000004fff2a723e */ /* 0x000fe200030004ff */
[C---:B------:R-:W-:Y:S01]  /*6830*/  FFMA R11, R41.reuse, R50, R11 ;  /* 0x00000032290b7223 */ /* 0x040fe2000000000b */
[----:B------:R-:W-:Y:S01]  /*6840*/  FFMA R8, R41, R47, R8 ;  /* 0x0000002f29087223 */ /* 0x000fe20000000008 */
[----:B------:R-:W-:Y:S01]  /*6850*/  F2FP.SATFINITE.E5M2.F32.PACK_AB_MERGE_C R97, R7, R3, RZ ;  /* 0x000000030761723e */ /* 0x000fe200048060ff */
[C---:B------:R-:W-:Y:S01]  /*6860*/  FFMA R9, R41.reuse, R52, R9 ;  /* 0x0000003429097223 */ /* 0x040fe20000000009 */
[----:B------:R-:W-:Y:S01]  /*6870*/  FMUL R10, R38, R14 ;  /* 0x0000000e260a7220 */ /* 0x000fe20000400000 */
[----:B------:R-:W-:Y:S01]  /*6880*/  LEA R109, R90, UR44, 0x3 ;  /* 0x0000002c5a6d7c11 */ /* 0x000fe2000f8e18ff */
[----:B------:R-:W-:Y:S01]  /*6890*/  FMUL R15, R38, R15 ;  /* 0x0000000f260f7220 */ /* 0x000fe20000400000 */
[--C-:B------:R-:W-:Y:S01]  /*68a0*/  HADD2.F32 R53, -RZ, R55.reuse.H0_H0 ;  /* 0x20000037ff357230 */ /* 0x100fe20000004100 */
[----:B------:R-:W-:Y:S01]  /*68b0*/  F2FP.SATFINITE.E5M2.F32.PACK_AB_MERGE_C R96, R2, R0, R97 ;  /* 0x000000000260723e */ /* 0x000fe20004806061 */
[----:B------:R-:W-:Y:S01]  /*68c0*/  FFMA R10, R41, R49, R10 ;  /* 0x00000031290a7223 */ /* 0x000fe2000000000a */
[----:B------:R-:W-:Y:S01]  /*68d0*/  F2FP.SATFINITE.E5M2.F32.PACK_AB_MERGE_C R97, R11, R6, RZ ;  /* 0x000000060b61723e */ /* 0x000fe200048060ff */
[C---:B------:R-:W-:Y:S01]  /*68e0*/  FFMA R15, R41.reuse, R54, R15 ;  /* 0x00000036290f7223 */ /* 0x040fe2000000000f */
[C---:B------:R-:W-:Y:S01]  /*68f0*/  FFMA R12, R41.reuse, R51, R12 ;  /* 0x00000033290c7223 */ /* 0x040fe2000000000c */
[----:B------:R-:W-:Y:S01]  /*6900*/  FFMA R13, R41, R56, R13 ;  /* 0x00000038290d7223 */ /* 0x000fe2000000000d */
[----:B------:R-:W-:Y:S01]  /*6910*/  F2FP.SATFINITE.E5M2.F32.PACK_AB_MERGE_C R97, R5, R4, R97 ;  /* 0x000000040561723e */ /* 0x000fe20004806061 */
[----:B------:R-:W-:Y:S01]  /*6920*/  HADD2.F32 R58, -RZ, R55.H1_H1 ;  /* 0x30000037ff3a7230 */ /* 0x000fe20000004100 */
[----:B------:R-:W-:Y:S01]  /*6930*/  F2FP.SATFINITE.E5M2.F32.PACK_AB_MERGE_C R98, R15, R10, RZ ;  /* 0x0000000a0f62723e */ /* 0x000fe200048060ff */
[----:B------:R-:W-:Y:S02]  /*6940*/  HADD2.F32 R55, -RZ, R57.H0_H0 ;  /* 0x20000039ff377230 */ /* 0x000fe40000004100 */
[C---:B------:R-:W-:Y:S01]  /*6950*/  FMUL R14, R38.reuse, R18 ;  /* 0x00000012260e7220 */ /* 0x040fe20000400000 */
[C---:B------:R-:W-:Y:S01]  /*6960*/  FMUL R19, R38.reuse, R19 ;  /* 0x0000001326137220 */ /* 0x040fe20000400000 */
[--C-:B------:R-:W-:Y:S02]  /*6970*/  HADD2.F32 R57, -RZ, R59.reuse.H0_H0 ;  /* 0x2000003bff397230 */ /* 0x100fe40000004100 */
[C---:B------:R-:W-:Y:S01]  /*6980*/  FMUL R18, R38.reuse, R22 ;  /* 0x0000001626127220 */ /* 0x040fe20000400000 */
[C---:B------:R-:W-:Y:S01]  /*6990*/  FFMA R14, R41.reuse, R53, R14 ;  /* 0x00000035290e7223 */ /* 0x040fe2000000000e */
[----:B------:R-:W-:Y:S02]  /*69a0*/  HADD2.F32 R62, -RZ, R59.H1_H1 ;  /* 0x3000003bff3e7230 */ /* 0x000fe40000004100 */
[C---:B------:R-:W-:Y:S01]  /*69b0*/  FFMA R19, R41.reuse, R58, R19 ;  /* 0x0000003a29137223 */ /* 0x040fe20000000013 */
[----:B------:R-:W-:Y:S02]  /*69c0*/  HADD2.F32 R59, -RZ, R61.H0_H0 ;  /* 0x2000003dff3b7230 */ /* 0x000fe40000004100 */
[C---:B------:R-:W-:Y:S01]  /*69d0*/  FMUL R23, R38.reuse, R23 ;  /* 0x0000001726177220 */ /* 0x040fe20000400000 */
[C---:B------:R-:W-:Y:S01]  /*69e0*/  FFMA R16, R41.reuse, R55, R16 ;  /* 0x0000003729107223 */ /* 0x040fe20000000010 */
[C---:B------:R-:W-:Y:S01]  /*69f0*/  FFMA R17, R41.reuse, R60, R17 ;  /* 0x0000003c29117223 */ /* 0x040fe20000000011 */
[--C-:B------:R-:W-:Y:S02]  /*6a00*/  HADD2.F32 R61, -RZ, R63.reuse.H0_H0 ;  /* 0x2000003fff3d7230 */ /* 0x100fe40000004100 */
[C---:B------:R-:W-:Y:S01]  /*6a10*/  FFMA R18, R41.reuse, R57, R18 ;  /* 0x0000003929127223 */ /* 0x040fe20000000012 */
[----:B------:R-:W-:Y:S02]  /*6a20*/  HADD2.F32 R66, -RZ, R63.H1_H1 ;  /* 0x3000003fff427230 */ /* 0x000fe40000004100 */
[C---:B------:R-:W-:Y:S01]  /*6a30*/  FMUL R22, R38.reuse, R26 ;  /* 0x0000001a26167220 */ /* 0x040fe20000400000 */
[----:B------:R-:W-:Y:S02]  /*6a40*/  HADD2.F32 R63, -RZ, R65.H0_H0 ;  /* 0x20000041ff3f7230 */ /* 0x000fe40000004100 */
[C---:B------:R-:W-:Y:S01]  /*6a50*/  FFMA R23, R41.reuse, R62, R23 ;  /* 0x0000003e29177223 */ /* 0x040fe20000000017 */
[C---:B------:R-:W-:Y:S01]  /*6a60*/  FMUL R27, R38.reuse, R27 ;  /* 0x0000001b261b7220 */ /* 0x040fe20000400000 */
[C---:B------:R-:W-:Y:S01]  /*6a70*/  FFMA R20, R41.reuse, R59, R20 ;  /* 0x0000003b29147223 */ /* 0x040fe20000000014 */
[C---:B------:R-:W-:Y:S01]  /*6a80*/  FFMA R21, R41.reuse, R64, R21 ;  /* 0x0000004029157223 */ /* 0x040fe20000000015 */
[--C-:B------:R-:W-:Y:S02]  /*6a90*/  HADD2.F32 R65, -RZ, R67.reuse.H0_H0 ;  /* 0x20000043ff417230 */ /* 0x100fe40000004100 */
[C---:B------:R-:W-:Y:S01]  /*6aa0*/  FFMA R22, R41.reuse, R61, R22 ;  /* 0x0000003d29167223 */ /* 0x040fe20000000016 */
[----:B------:R-:W-:Y:S02]  /*6ab0*/  HADD2.F32 R70, -RZ, R67.H1_H1 ;  /* 0x30000043ff467230 */ /* 0x000fe40000004100 */
[C---:B------:R-:W-:Y:S01]  /*6ac0*/  FMUL R26, R38.reuse, R30 ;  /* 0x0000001e261a7220 */ /* 0x040fe20000400000 */
[--C-:B------:R-:W-:Y:S02]  /*6ad0*/  HADD2.F32 R67, -RZ, R40.reuse.H0_H0 ;  /* 0x20000028ff437230 */ /* 0x100fe40000004100 */
[C---:B------:R-:W-:Y:S01]  /*6ae0*/  FFMA R27, R41.reuse, R66, R27 ;  /* 0x00000042291b7223 */ /* 0x040fe2000000001b */
[C---:B------:R-:W-:Y:S01]  /*6af0*/  FMUL R31, R38.reuse, R31 ;  /* 0x0000001f261f7220 */ /* 0x040fe20000400000 */
[C---:B------:R-:W-:Y:S01]  /*6b00*/  FFMA R24, R41.reuse, R63, R24 ;  /* 0x0000003f29187223 */ /* 0x040fe20000000018 */
[----:B------:R-:W-:Y:S02]  /*6b10*/  HADD2.F32 R40, -RZ, R40.H1_H1 ;  /* 0x30000028ff287230 */ /* 0x000fe40000004100 */
[C---:B------:R-:W-:Y:S01]  /*6b20*/  FFMA R25, R41.reuse, R68, R25 ;  /* 0x0000004429197223 */ /* 0x040fe20000000019 */
[--C-:B------:R-:W-:Y:S02]  /*6b30*/  HADD2.F32 R69, -RZ, R42.reuse.H0_H0 ;  /* 0x2000002aff457230 */ /* 0x100fe40000004100 */
[C---:B------:R-:W-:Y:S01]  /*6b40*/  FFMA R26, R41.reuse, R65, R26 ;  /* 0x00000041291a7223 */ /* 0x040fe2000000001a */
[----:B------:R-:W-:Y:S02]  /*6b50*/  HADD2.F32 R42, -RZ, R42.H1_H1 ;  /* 0x3000002aff2a7230 */ /* 0x000fe40000004100 */
[C---:B------:R-:W-:Y:S01]  /*6b60*/  FMUL R30, R38.reuse, R34 ;  /* 0x00000022261e7220 */ /* 0x040fe20000400000 */
[----:B------:R-:W-:Y:S01]  /*6b70*/  FFMA R31, R41, R70, R31 ;  /* 0x00000046291f7223 */ /* 0x000fe2000000001f */
[----:B------:R-:W-:Y:S01]  /*6b80*/  FMUL R35, R38, R35 ;  /* 0x0000002326237220 */ /* 0x000fe20000400000 */
[----:B------:R-:W-:Y:S01]  /*6b90*/  F2FP.SATFINITE.E5M2.F32.PACK_AB_MERGE_C R99, R19, R14, RZ ;  /* 0x0000000e1363723e */ /* 0x000fe200048060ff */
[C---:B------:R-:W-:Y:S01]  /*6ba0*/  FFMA R28, R41.reuse, R67, R28 ;  /* 0x00000043291c7223 */ /* 0x040fe2000000001c */
[C---:B------:R-:W-:Y:S01]  /*6bb0*/  FFMA R29, R41.reuse, R40, R29 ;  /* 0x00000028291d7223 */ /* 0x040fe2000000001d */
[C---:B------:R-:W-:Y:S01]  /*6bc0*/  FFMA R30, R41.reuse, R69, R30 ;  /* 0x00000045291e7223 */ /* 0x040fe2000000001e */
[----:B------:R-:W-:Y:S01]  /*6bd0*/  FFMA R35, R41, R42, R35 ;  /* 0x0000002a29237223 */ /* 0x000fe20000000023 */
[----:B------:R-:W-:Y:S02]  /*6be0*/  F2FP.SATFINITE.E5M2.F32.PACK_AB_MERGE_C R98, R9, R8, R98 ;  /* 0x000000080962723e */ /* 0x000fe40004806062 */
[----:B------:R-:W-:Y:S02]  /*6bf0*/  F2FP.SATFINITE.E5M2.F32.PACK_AB_MERGE_C R99, R13, R12, R99 ;  /* 0x0000000c0d63723e */ /* 0x000fe40004806063 */
[----:B------:R-:W-:Y:S02]  /*6c00*/  F2FP.SATFINITE.E5M2.F32.PACK_AB_MERGE_C R104, R23, R18, RZ ;  /* 0x000000121768723e */ /* 0x000fe400048060ff */
[----:B------:R-:W-:Y:S01]  /*6c10*/  F2FP.SATFINITE.E5M2.F32.PACK_AB_MERGE_C R105, R27, R22, RZ ;  /* 0x000000161b69723e */ /* 0x000fe200048060ff */
[----:B------:R1:W-:Y:S01]  /*6c20*/  STS.128 [R71+UR44+0x2200], R96 ;  /* 0x0022006047007988 */ /* 0x0003e20008000c2c */
[----:B------:R-:W-:Y:S02]  /*6c30*/  F2FP.SATFINITE.E5M2.F32.PACK_AB_MERGE_C R110, R31, R26, RZ ;  /* 0x0000001a1f6e723e */ /* 0x000fe400048060ff */
[----:B------:R-:W-:Y:S02]  /*6c40*/  F2FP.SATFINITE.E5M2.F32.PACK_AB_MERGE_C R111, R35, R30, RZ ;  /* 0x0000001e236f723e */ /* 0x000fe400048060ff */
[----:B------:R-:W-:Y:S02]  /*6c50*/  F2FP.SATFINITE.E5M2.F32.PACK_AB_MERGE_C R104, R17, R16, R104 ;  /* 0x000000101168723e */ /* 0x000fe40004806068 */
[----:B------:R-:W-:Y:S02]  /*6c60*/  F2FP.SATFINITE.E5M2.F32.PACK_AB_MERGE_C R105, R21, R20, R105 ;  /* 0x000000141569723e */ /* 0x000fe40004806069 */
[----:B------:R-:W-:Y:S02]  /*6c70*/  F2FP.SATFINITE.E5M2.F32.PACK_AB_MERGE_C R106, R25, R24, R110 ;  /* 0x00000018196a723e */ /* 0x000fe4000480606e */
[----:B------:R-:W-:Y:S02]  /*6c80*/  F2FP.SATFINITE.E5M2.F32.PACK_AB_MERGE_C R107, R29, R28, R111 ;  /* 0x0000001c1d6b723e */ /* 0x000fe4000480606f */
[----:B------:R-:W-:Y:S03]  /*6c90*/  @P6 SHF.L.U32 R110, R89, 0x1f, RZ ;  /* 0x0000001f596e6819 */ /* 0x000fe600000006ff */
[----:B------:R1:W-:Y:S01]  /*6ca0*/  STS.128 [R101+0x2210], R104 ;  /* 0x0022106865007388 */ /* 0x0003e20000000c00 */
[----:B------:R-:W-:Y:S01]  /*6cb0*/  @!PT LDS RZ, [RZ] ;  /* 0x00000000fffff984 */ /* 0x000fe20000000800 */
[----:B------:R-:W-:Y:S01]  /*6cc0*/  @!PT LDS RZ, [RZ] ;  /* 0x00000000fffff984 */ /* 0x000fe20000000800 */
[----:B------:R-:W-:Y:S01]  /*6cd0*/  @!PT LDS RZ, [RZ] ;  /* 0x00000000fffff984 */ /* 0x000fe20000000800 */
[----:B------:R-:W-:Y:S01]  /*6ce0*/  @!PT LDS RZ, [RZ] ;  /* 0x00000000fffff984 */ /* 0x000fe20000000800 */
[----:B------:R2:W-:Y:S07]  /*6cf0*/  MEMBAR.ALL.CTA ;  /* 0x0000000000007992 */ /* 0x0005ee0000008000 */
[----:B--2---:R-:W2:Y:S02]  /*6d00*/  FENCE.VIEW.ASYNC.S ;  /* 0x00000000000073c6 */ /* 0x004ea40000000000 */
[----:B--2---:R-:W-:Y:S06]  /*6d10*/  BAR.SYNC.DEFER_BLOCKING 0x1, 0x80 ;  /* 0x0042000000007b1d */ /* 0x004fec0000010000 */
[----:B------:R-:W-:Y:S05]  /*6d20*/  @P0 BRA `(.L_x_107) ;  /* 0x0000000000280947 */ /* 0x000fea0003800000 */
[----:B------:R-:W2:Y:S01]  /*6d30*/  LDCU.64 UR6, c[0x0][0x348] ;  /* 0x00006900ff0677ac */ /* 0x000ea20008000a00 */
[----:B------:R-:W-:Y:S01]  /*6d40*/  UIADD3 UR4, UPT, UPT, UR44, 0x2200, URZ ;  /* 0x000022002c047890 */ /* 0x000fe2000fffe0ff */
[----:B------:R-:W-:Y:S05]  /*6d50*/  UMOV UR51, UR36 ;  /* 0x0000002400337c82 */ /* 0x000fea0008000000 */
[----:B------:R-:W-:Y:S04]  /*6d60*/  MOV R94, UR4 ;  /* 0x00000004005e7c02 */ /* 0x000fe80008000f00 */
[----:B------:R-:W-:Y:S01]  /*6d70*/  R2UR UR48, R94 ;  /* 0x000000005e3072ca */ /* 0x000fe200000e0000 */
[----:B--2---:R-:W-:Y:S04]  /*6d80*/  UIADD3 UR4, UP0, UPT, UR6, 0x680, URZ ;  /* 0x0000068006047890 */ /* 0x004fe8000ff1e0ff */
[----:B------:R-:W-:Y:S09]  /*6d90*/  UIADD3.X UR5, UPT, UPT, URZ, UR7, URZ, UP0, !UPT ;  /* 0x00000007ff057290 */ /* 0x000ff200087fe4ff */
[----:B------:R2:W-:Y:S01]  /*6da0*/  UTMASTG.3D [UR48], [UR4] ;  /* 0x00000030040073b5 */ /* 0x0005e20008010000 */
[----:B------:R0:W-:Y:S01]  /*6db0*/  UTMACMDFLUSH ;  /* 0x00000000000079b7 */ /* 0x0001e20000000000 */
[----:B--2---:R-:W-:Y:S04]  /*6dc0*/  DEPBAR.LE SB0, 0x1 ;  /* 0x000080400000791a */ /* 0x004fe80000000000 */
.L_x_107:
[----:B------:R-:W-:Y:S05]  /*6dd0*/  BSYNC.RECONVERGENT B0 ;  /* 0x0000000000007941 */ /* 0x000fea0003800200 */
.L_x_106:
[----:B------:R-:W-:Y:S06]  /*6de0*/  BAR.SYNC.DEFER_BLOCKING 0x1, 0x80 ;  /* 0x0042000000007b1d */ /* 0x000fec0000010000 */
[----:B------:R-:W2:Y:S01]  /*6df0*/  @P6 SYNCS.PHASECHK.TRANS64.TRYWAIT P0, [R109+URZ+0x80], R110 ;  /* 0x0000806e6d0065a7 */ /* 0x000ea200080011ff */
[----:B------:R-:W-:Y:S01]  /*6e00*/  BSSY B1, `(.L_x_108) ;  /* 0x0000020000017945 */ /* 0x000fe20003800000 */
[----:B--2---:R-:W-:Y:S03]  /*6e10*/  @P6 SEL R102, RZ, 0x1, !P0 ;  /* 0x00000001ff666807 */ /* 0x004fe60004000000 */
[----:B------:R-:W-:Y:S05]  /*6e20*/  @!P6 BRA `(.L_x_109) ;  /* 0x000000000074e947 */ /* 0x000fea0003800000 */
[----:B------:R-:W-:Y:S01]  /*6e30*/  ISETP.NE.AND P1, PT, R103, RZ, PT ;  /* 0x000000ff6700720c */ /* 0x000fe20003f25270 */
[----:B------:R-:W2:Y:S01]  /*6e40*/  S2R R0, SR_CgaCtaId ;  /* 0x0000000000007919 */ /* 0x000ea20000008800 */
[----:B------:R-:W-:Y:S01]  /*6e50*/  ISETP.NE.AND P0, PT, R102, RZ, PT ;  /* 0x000000ff6600720c */ /* 0x000fe20003f05270 */
[----:B------:R-:W-:Y:S10]  /*6e60*/  BSSY B0, `(.L_x_110) ;  /* 0x0000008000007945 */ /* 0x000ff40003800000 */
[----:B------:R-:W-:Y:S05]  /*6e70*/  @P1 IMAD R2, R90, 0x1000, R71 ;  /* 0x000010005a021824 */ /* 0x000fea00078e0247 */
[----:B------:R-:W-:Y:S05]  /*6e80*/  @P1 IADD3 R3, PT, PT, R2, UR44, RZ ;  /* 0x0000002c02031c10 */ /* 0x000fea000fffe0ff */
[----:B------:R-:W-:Y:S01]  /*6e90*/  @P1 IMAD.IADD R3, R3, 0x1, R108 ;  /* 0x0000000103031824 */ /* 0x000fe200078e026c */
[----:B------:R-:W-:Y:S06]  /*6ea0*/  @P0 BRA `(.L_x_111) ;  /* 0x00000000000c0947 */ /* 0x000fec0003800000 */
[----:B------:R-:W-:Y:S04]  /*6eb0*/  SHF.L.U32 R4, R89, 0x1f, RZ ;  /* 0x0000001f59047819 */ /* 0x000fe800000006ff */
[----:B------:R-:W3:Y:S02]  /*6ec0*/  SYNCS.PHASECHK.TRANS64.TRYWAIT P0, [R109+URZ+0x80], R4 ;  /* 0x000080046d0075a7 */ /* 0x000ee400080011ff */
[----:B---3--:R-:W-:Y:S05]  /*6ed0*/  @!P0 BRA `(.L_x_112) ;  /* 0x0000001800108947 */ /* 0x008fea0003800000 */
.L_x_111:
[----:B------:R-:W-:Y:S05]  /*6ee0*/  BSYNC B0 ;  /* 0x0000000000007941 */ /* 0x000fea0003800000 */
.L_x_110:
[----:B------:R-:W-:Y:S01]  /*6ef0*/  ISETP.NE.AND P0, PT, R103, RZ, PT ;  /* 0x000000ff6700720c */ /* 0x000fe20003f05270 */
[----:B---3--:R-:W-:Y:S02]  /*6f00*/  VIADD R109, R109, 0x90 ;  /* 0x000000906d6d7836 */ /* 0x008fe40000000000 */
[----:B------:R-:W-:Y:S03]  /*6f10*/  VIADD R90, R90, 0x1 ;  /* 0x000000015a5a7836 */ /* 0x000fe60000000000 */
[----:B--2---:R-:W-:Y:S07]  /*6f20*/  PRMT R0, R0, 0x654, R109 ;  /* 0x0000065400007816 */ /* 0x004fee000000006d */
[----:B------:R2:W3:Y:S04]  /*6f30*/  @P0 LDS.128 R72, [R2+UR44+0x200] ;  /* 0x0002002c02480984 */ /* 0x0004e80008000c00 */
[----:B------:R2:W4:Y:S01]  /*6f40*/  @P0 LDS.128 R76, [R3+0x210] ;  /* 0x00021000034c0984 */ /* 0x0005220000000c00 */
        /* <DEDUP_REMOVED lines=10> */
[----:B--23--:R-:W-:Y:S02]  /*6ff0*/  LOP3.LUT R89, R89, R0, RZ, 0x3c, !PT ;  /* 0x0000000059597212 */ /* 0x00cfe400078e3cff */
.L_x_109:
[----:B------:R-:W-:Y:S05]  /*7000*/  BSYNC B1 ;  /* 0x0000000000017941 */ /* 0x000fea0003800000 */
.L_x_108:
[----:B------:R-:W-:Y:S05]  /*7010*/  VIADD R0, R39, 0x40 ;  /* 0x0000004027007836 */ /* 0x000fea0000000000 */
[----:B------:R-:W-:Y:S04]  /*7020*/  SHF.R.U32.HI R0, RZ, 0x15, R0 ;  /* 0x00000015ff007819 */ /* 0x000fe80000011600 */
[----:B------:R-:W-:Y:S11]  /*7030*/  LOP3.LUT P0, RZ, R0, 0x3, R85, 0x48, !PT ;  /* 0x0000000300ff7812 */ /* 0x000ff60007804855 */
[----:B------:R-:W-:Y:S02]  /*7040*/  @!UPT UIADD3 URZ, UPT, UPT, URZ, URZ, URZ ;  /* 0x000000fffffff290 */ /* 0x000fe4000fffe0ff */
[----:B------:R-:W-:Y:S05]  /*7050*/  @!P0 BRA `(.L_x_113) ;  /* 0x0000000000408947 */ /* 0x000fea0003800000 */
[----:B------:R-:W2:Y:S01]  /*7060*/  LDCU.64 UR8, c[0x4][0x70] ;  /* 0x01000e00ff0877ac */ /* 0x000ea20008000a00 */
[----:B------:R-:W-:Y:S01]  /*7070*/  MOV R3, 0x0 ;  /* 0x0000000000037802 */ /* 0x000fe20000000f00 */
[----:B------:R-:W-:Y:S02]  /*7080*/  HFMA2 R12, -RZ, RZ, 0, 5.9604644775390625e-08 ;  /* 0x00000001ff0c7431 */ /* 0x000fe400000001ff */
[----:B------:R-:W-:Y:S02]  /*7090*/  IMAD.MOV.U32 R8, RZ, RZ, 0x192 ;  /* 0x00000192ff087424 */ /* 0x000fe400078e00ff */
[----:B------:R-:W-:Y:S01]  /*70a0*/  IMAD.MOV.U32 R13, RZ, RZ, RZ ;  /* 0x000000ffff0d7224 */ /* 0x000fe200078e00ff */
[----:B------:R-:W3:Y:S01]  /*70b0*/  LDCU.64 UR6, c[0x4][0x78] ;  /* 0x01000f00ff0677ac */ /* 0x000ee20008000a00 */
[----:B------:R-:W1:Y:S01]  /*70c0*/  LDC.64 R2, c[0x4][R3] ;  /* 0x0100000003027b82 */ /* 0x000e620000000a00 */
[----:B------:R-:W5:Y:S01]  /*70d0*/  LDCU.64 UR4, c[0x4][0x10] ;  /* 0x01000200ff0477ac */ /* 0x000f620008000a00 */
[----:B--2---:R-:W-:Y:S01]  /*70e0*/  MOV R5, UR9 ;  /* 0x0000000900057c02 */ /* 0x004fe20008000f00 */
[----:B------:R-:W-:Y:S01]  /*70f0*/  IMAD.U32 R4, RZ, RZ, UR8 ;  /* 0x00000008ff047e24 */ /* 0x000fe2000f8e00ff */
[----:B---3--:R-:W-:Y:S01]  /*7100*/  MOV R7, UR7 ;  /* 0x0000000700077c02 */ /* 0x008fe20008000f00 */
[----:B------:R-:W-:Y:S01]  /*7110*/  IMAD.U32 R6, RZ, RZ, UR6 ;  /* 0x00000006ff067e24 */ /* 0x000fe2000f8e00ff */
[----:B-----5:R-:W-:Y:S01]  /*7120*/  MOV R11, UR5 ;  /* 0x00000005000b7c02 */ /* 0x020fe20008000f00 */
[----:B------:R-:W-:Y:S02]  /*7130*/  IMAD.U32 R10, RZ, RZ, UR4 ;  /* 0x00000004ff0a7e24 */ /* 0x000fe4000f8e00ff */
[----:B------:R-:W-:Y:S07]  /*7140*/  LEPC R20, `(.L_x_113) ;  /* 0x000000001014794e */ /* 0x000fee0000000000 */
[----:B-1--4-:R-:W-:Y:S05]  /*7150*/  CALL.ABS.NOINC R2 ;  /* 0x0000000002007343 */ /* 0x012fea0003c00000 */
.L_x_113:
[----:B------:R-:W-:Y:S01]  /*7160*/  ISETP.NE.AND P0, PT, R95, RZ, PT ;  /* 0x000000ff5f00720c */ /* 0x000fe20003f05270 */
[----:B------:R-:W-:Y:S05]  /*7170*/  WARPSYNC.ALL ;  /* 0x0000000000007948 */ /* 0x000fea0003800000 */
[----:B------:R-:W-:Y:S01]  /*7180*/  R2UR UR4, R39 ;  /* 0x00000000270472ca */ /* 0x000fe200000e0000 */
[----:B------:R-:W2:Y:S01]  /*7190*/  S2UR UR6, SR_CgaCtaId ;  /* 0x00000000000679c3 */ /* 0x000ea20000008800 */
[-C--:B------:R-:W-:Y:S01]  /*71a0*/  F2FP.F16.E5M2.UNPACK_B R42, R72.reuse ;  /* 0x00000048ff2a723e */ /* 0x080fe200020004ff */
[----:B------:R-:W-:Y:S01]  /*71b0*/  BSSY.RECONVERGENT B0, `(.L_x_114) ;  /* 0x000009c000007945 */ /* 0x000fe20003800200 */
[----:B------:R-:W-:Y:S02]  /*71c0*/  F2FP.F16.E5M2.UNPACK_B R72, R72.H1 ;  /* 0x00000048ff48723e */ /* 0x000fe400030004ff */
[-C--:B------:R-:W-:Y:S01]  /*71d0*/  F2FP.F16.E5M2.UNPACK_B R46, R73.reuse ;  /* 0x00000049ff2e723e */ /* 0x080fe200020004ff */
[--C-:B------:R-:W-:Y:S01]  /*71e0*/  HADD2.F32 R40, -RZ, R42.reuse.H0_H0 ;  /* 0x2000002aff287230 */ /* 0x100fe20000004100 */
[----:B------:R-:W-:Y:S01]  /*71f0*/  F2FP.F16.E5M2.UNPACK_B R73, R73.H1 ;  /* 0x00000049ff49723e */ /* 0x000fe200030004ff */
[----:B------:R-:W-:Y:S01]  /*7200*/  HADD2.F32 R42, -RZ, R42.H1_H1 ;  /* 0x3000002aff2a7230 */ /* 0x000fe20000004100 */
[-C--:B------:R-:W-:Y:S01]  /*7210*/  F2FP.F16.E5M2.UNPACK_B R50, R74.reuse ;  /* 0x0000004aff32723e */ /* 0x080fe200020004ff */
[----:B------:R-:W-:Y:S01]  /*7220*/  HADD2.F32 R43, -RZ, R72.H0_H0 ;  /* 0x20000048ff2b7230 */ /* 0x000fe20000004100 */
[----:B------:R-:W-:Y:S01]  /*7230*/  F2FP.F16.E5M2.UNPACK_B R74, R74.H1 ;  /* 0x0000004aff4a723e */ /* 0x000fe200030004ff */
[----:B------:R-:W-:Y:S01]  /*7240*/  LDTM.16dp32bit_t0_t15.x32 R4, tmem[UR4+0x40] ;  /* 0x00004004000479ee */ /* 0x000fe20008a80000 */
[----:B------:R-:W3:Y:S01]  /*7250*/  LDTM.16dp32bit_t16_t31.x32 R4, tmem[UR4+0x60] ;  /* 0x00006004000479ee */ /* 0x000ee20008aa0000 */
[----:B------:R-:W-:Y:S01]  /*7260*/  NOP ;  /* 0x0000000000007918 */ /* 0x000fe20000000000 */
[--C-:B------:R-:W-:Y:S01]  /*7270*/  HADD2.F32 R45, -RZ, R46.reuse.H0_H0 ;  /* 0x2000002eff2d7230 */ /* 0x100fe20000004100 */
[----:B------:R-:W-:Y:S01]  /*7280*/  R2UR UR5, R100 ;  /* 0x00000000640572ca */ /* 0x000fe200000e0000 */
[----:B------:R-:W-:Y:S01]  /*7290*/  HADD2.F32 R46, -RZ, R46.H1_H1 ;  /* 0x3000002eff2e7230 */ /* 0x000fe20000004100 */
[----:B------:R-:W-:Y:S01]  /*72a0*/  F2FP.F16.E5M2.UNPACK_B R54, R75 ;  /* 0x0000004bff36723e */ /* 0x000fe200020004ff */
[--C-:B------:R-:W-:Y:S01]  /*72b0*/  HADD2.F32 R49, -RZ, R50.reuse.H0_H0 ;  /* 0x20000032ff317230 */ /* 0x100fe20000004100 */
[----:B----4-:R-:W-:Y:S01]  /*72c0*/  F2FP.F16.E5M2.UNPACK_B R58, R76 ;  /* 0x0000004cff3a723e */ /* 0x010fe200020004ff */
[----:B------:R-:W-:Y:S01]  /*72d0*/  HADD2.F32 R50, -RZ, R50.H1_H1 ;  /* 0x30000032ff327230 */ /* 0x000fe20000004100 */
[----:B------:R-:W-:Y:S01]  /*72e0*/  F2FP.F16.E5M2.UNPACK_B R62, R77 ;  /* 0x0000004dff3e723e */ /* 0x000fe200020004ff */
[--C-:B------:R-:W-:Y:S01]  /*72f0*/  HADD2.F32 R53, -RZ, R54.reuse.H0_H0 ;  /* 0x20000036ff357230 */ /* 0x100fe20000004100 */
[----:B------:R-:W-:Y:S01]  /*7300*/  F2FP.F16.E5M2.UNPACK_B R66, R78 ;  /* 0x0000004eff42723e */ /* 0x000fe200020004ff */
[----:B------:R-:W-:Y:S01]  /*7310*/  HADD2.F32 R54, -RZ, R54.H1_H1 ;  /* 0x30000036ff367230 */ /* 0x000fe20000004100 */
[----:B------:R-:W-:Y:S01]  /*7320*/  F2FP.F16.E5M2.UNPACK_B R69, R79 ;  /* 0x0000004fff45723e */ /* 0x000fe200020004ff */
[--C-:B------:R-:W-:Y:S01]  /*7330*/  HADD2.F32 R57, -RZ, R58.reuse.H0_H0 ;  /* 0x2000003aff397230 */ /* 0x100fe20000004100 */
[----:B------:R-:W-:Y:S01]  /*7340*/  F2FP.F16.E5M2.UNPACK_B R75, R75.H1 ;  /* 0x0000004bff4b723e */ /* 0x000fe200030004ff */
[----:B------:R-:W-:Y:S01]  /*7350*/  UIADD3 UR4, UPT, UPT, UR5, 0xf0, URZ ;  /* 0x000000f005047890 */ /* 0x000fe2000fffe0ff */
[----:B------:R-:W-:Y:S01]  /*7360*/  HADD2.F32 R59, -RZ, R58.H1_H1 ;  /* 0x3000003aff3b7230 */ /* 0x000fe20000004100 */
[----:B------:R-:W-:Y:S01]  /*7370*/  F2FP.F16.E5M2.UNPACK_B R76, R76.H1 ;  /* 0x0000004cff4c723e */ /* 0x000fe200030004ff */
[--C-:B------:R-:W-:Y:S01]  /*7380*/  HADD2.F32 R61, -RZ, R62.reuse.H0_H0 ;  /* 0x2000003eff3d7230 */ /* 0x100fe20000004100 */
[----:B------:R-:W-:Y:S01]  /*7390*/  F2FP.F16.E5M2.UNPACK_B R77, R77.H1 ;  /* 0x0000004dff4d723e */ /* 0x000fe200030004ff */
[----:B------:R-:W-:Y:S01]  /*73a0*/  HADD2.F32 R62, -RZ, R62.H1_H1 ;  /* 0x3000003eff3e7230 */ /* 0x000fe20000004100 */
[----:B------:R-:W-:Y:S01]  /*73b0*/  F2FP.F16.E5M2.UNPACK_B R78, R78.H1 ;  /* 0x0000004eff4e723e */ /* 0x000fe200030004ff */
[--C-:B------:R-:W-:Y:S01]  /*73c0*/  HADD2.F32 R65, -RZ, R66.reuse.H0_H0 ;  /* 0x20000042ff417230 */ /* 0x100fe20000004100 */
[----:B--2---:R-:W-:Y:S01]  /*73d0*/  UPRMT UR4, UR6, 0x654, UR4 ;  /* 0x0000065406047896 */ /* 0x004fe20008000004 */
        /* <DEDUP_REMOVED lines=8> */
[----:B------:R-:W-:Y:S01]  /*7460*/  SYNCS.ARRIVE.TRANS64.RED.A1T0 RZ, [UR4], RZ ;  /* 0x000000ffffff79a7 */ /* 0x000fe20008100404 */
        /* <DEDUP_REMOVED lines=15> */
[--C-:B------:R-:W-:Y:S02]  /*7560*/  HADD2.F32 R47, -RZ, R73.reuse.H0_H0 ;  /* 0x20000049ff2f7230 */ /* 0x100fe40000004100 */
[C---:B------:R-:W-:Y:S01]  /*7570*/  FMUL R10, R38.reuse, R10 ;  /* 0x0000000a260a7220 */ /* 0x040fe20000400000 */
[C---:B------:R-:W-:Y:S01]  /*7580*/  FFMA R6, R41.reuse, R43, R6 ;  /* 0x0000002b29067223 */ /* 0x040fe20000000006 */
[----:B------:R-:W-:Y:S02]  /*7590*/  HADD2.F32 R48, -RZ, R73.H1_H1 ;  /* 0x30000049ff307230 */ /* 0x000fe40000004100 */
[C---:B------:R-:W-:Y:S01]  /*75a0*/  FFMA R7, R41.reuse, R44, R7 ;  /* 0x0000002c29077223 */ /* 0x040fe20000000007 */
[C---:B------:R-:W-:Y:S01]  /*75b0*/  FFMA R8, R41.reuse, R45, R8 ;  /* 0x0000002d29087223 */ /* 0x040fe20000000008 */
[C---:B------:R-:W-:Y:S01]  /*75c0*/  FFMA R9, R41.reuse, R46, R9 ;  /* 0x0000002e29097223 */ /* 0x040fe20000000009 */
[----:B------:R-:W-:Y:S01]  /*75d0*/  FFMA R10, R41, R47, R10 ;  /* 0x0000002f290a7223 */ /* 0x000fe2000000000a */
[----:B------:R-:W-:Y:S01]  /*75e0*/  HADD2.F32 R43, -RZ, R69.H0_H0 ;  /* 0x20000045ff2b7230 */ /* 0x000fe20000004100 */
[----:B-1----:R-:W-:Y:S01]  /*75f0*/  F2FP.SATFINITE.E5M2.F32.PACK_AB_MERGE_C R96, R7, R6, RZ ;  /* 0x000000060760723e */ /* 0x002fe200048060ff */
[C---:B------:R-:W-:Y:S01]  /*7600*/  FMUL R11, R38.reuse, R11 ;  /* 0x0000000b260b7220 */ /* 0x040fe20000400000 */
[--C-:B------:R-:W-:Y:S02]  /*7610*/  HADD2.F32 R51, -RZ, R74.reuse.H0_H0 ;  /* 0x2000004aff337230 */ /* 0x100fe40000004100 */
[C---:B------:R-:W-:Y:S01]  /*7620*/  FMUL R14, R38.reuse, R14 ;  /* 0x0000000e260e7220 */ /* 0x040fe20000400000 */
[----:B------:R-:W-:Y:S01]  /*7630*/  HADD2.F32 R52, -RZ, R74.H1_H1 ;  /* 0x3000004aff347230 */ /* 0x000fe20000004100 */
[----:B------:R-:W-:Y:S01]  /*7640*/  F2FP.SATFINITE.E5M2.F32.PACK_AB_MERGE_C R96, R5, R4, R96 ;  /* 0x000000040560723e */ /* 0x000fe20004806060 */
[C---:B------:R-:W-:Y:S01]  /*7650*/  FFMA R11, R41.reuse, R48, R11 ;  /* 0x00000030290b7223 */ /* 0x040fe2000000000b */
[C---:B------:R-:W-:Y:S01]  /*7660*/  FFMA R12, R41.reuse, R49, R12 ;  /* 0x00000031290c7223 */ /* 0x040fe2000000000c */
[C---:B------:R-:W-:Y:S01]  /*7670*/  FFMA R13, R41.reuse, R50, R13 ;  /* 0x00000032290d7223 */ /* 0x040fe2000000000d */
[----:B------:R-:W-:Y:S01]  /*7680*/  FFMA R14, R41, R51, R14 ;  /* 0x00000033290e7223 */ /* 0x000fe2000000000e */
[C---:B------:R-:W-:Y:S01]  /*7690*/  FMUL R15, R38.reuse, R15 ;  /* 0x0000000f260f7220 */ /* 0x040fe20000400000 */
[----:B------:R-:W-:Y:S01]  /*76a0*/  F2FP.F16.E5M2.UNPACK_B R79, R79.H1 ;  /* 0x0000004fff4f723e */ /* 0x000fe200030004ff */
[--C-:B------:R-:W-:Y:S01]  /*76b0*/  HADD2.F32 R55, -RZ, R75.reuse.H0_H0 ;  /* 0x2000004bff377230 */ /* 0x100fe20000004100 */
[----:B------:R-:W-:Y:S01]  /*76c0*/  F2FP.SATFINITE.E5M2.F32.PACK_AB_MERGE_C R97, R11, R10, RZ ;  /* 0x0000000a0b61723e */ /* 0x000fe200048060ff */
[C---:B------:R-:W-:Y:S01]  /*76d0*/  FFMA R15, R41.reuse, R52, R15 ;  /* 0x00000034290f7223 */ /* 0x040fe2000000000f */
[C---:B------:R-:W-:Y:S01]  /*76e0*/  FFMA R16, R41.reuse, R53, R16 ;  /* 0x0000003529107223 */ /* 0x040fe20000000010 */
[----:B------:R-:W-:Y:S01]  /*76f0*/  FFMA R17, R41, R54, R17 ;  /* 0x0000003629117223 */ /* 0x000fe20000000011 */
[----:B------:R-:W-:Y:S01]  /*7700*/  F2FP.SATFINITE.E5M2.F32.PACK_AB_MERGE_C R97, R9, R8, R97 ;  /* 0x000000080961723e */ /* 0x000fe20004806061 */
[----:B------:R-:W-:Y:S01]  /*7710*/  HADD2.F32 R56, -RZ, R75.H1_H1 ;  /* 0x3000004bff387230 */ /* 0x000fe20000004100 */
[----:B------:R-:W-:Y:S01]  /*7720*/  F2FP.SATFINITE.E5M2.F32.PACK_AB_MERGE_C R98, R15, R14, RZ ;  /* 0x0000000e0f62723e */ /* 0x000fe200048060ff */
[C---:B------:R-:W-:Y:S01]  /*7730*/  FMUL R18, R38.reuse, R18 ;  /* 0x0000001226127220 */ /* 0x040fe20000400000 */
[C---:B------:R-:W-:Y:S01]  /*7740*/  FMUL R19, R38.reuse, R19 ;  /* 0x0000001326137220 */ /* 0x040fe20000400000 */
[--C-:B------:R-:W-:Y:S02]  /*7750*/  HADD2.F32 R58, -RZ, R76.reuse.H0_H0 ;  /* 0x2000004cff3a7230 */ /* 0x100fe40000004100 */
[C---:B------:R-:W-:Y:S01]  /*7760*/  FMUL R3, R38.reuse, R22 ;  /* 0x0000001626037220 */ /* 0x040fe20000400000 */
[C---:B------:R-:W-:Y:S01]  /*7770*/  FFMA R18, R41.reuse, R55, R18 ;  /* 0x0000003729127223 */ /* 0x040fe20000000012 */
[----:B------:R-:W-:Y:S02]  /*7780*/  HADD2.F32 R60, -RZ, R76.H1_H1 ;  /* 0x3000004cff3c7230 */ /* 0x000fe40000004100 */
        /* <DEDUP_REMOVED lines=42> */
[----:B------:R-:W-:Y:S03]  /*7a30*/  IADD3 R70, PT, PT, R36, 0x1, RZ ;  /* 0x0000000124467810 */ /* 0x000fe60007ffe0ff */
        /* <DEDUP_REMOVED lines=10> */
[----:B------:R-:W-:Y:S02]  /*7ae0*/  UIADD3 UR9, UPT, UPT, UR49, 0x40, URZ ;  /* 0x0000004031097890 */ /* 0x000fe4000fffe0ff */
[----:B------:R-:W-:Y:S01]  /*7af0*/  UIADD3 UR8, UPT, UPT, UR44, 0x3200, URZ ;  /* 0x000032002c087890 */ /* 0x000fe2000fffe0ff */
[----:B------:R-:W-:Y:S01]  /*7b00*/  UMOV UR10, UR50 ;  /* 0x00000032000a7c82 */ /* 0x000fe20008000000 */
[----:B------:R-:W-:Y:S01]  /*7b10*/  UMOV UR11, UR36 ;  /* 0x00000024000b7c82 */ /* 0x000fe20008000000 */
[----:B--2---:R-:W-:Y:S04]  /*7b20*/  UIADD3 UR4, UP0, UPT, UR6, 0x680, URZ ;  /* 0x0000068006047890 */ /* 0x004fe8000ff1e0ff */
[----:B------:R-:W-:Y:S09]  /*7b30*/  UIADD3.X UR5, UPT, UPT, URZ, UR7, URZ, UP0, !UPT ;  /* 0x00000007ff057290 */ /* 0x000ff200087fe4ff */
[----:B------:R2:W-:Y:S01]  /*7b40*/  UTMASTG.3D [UR8], [UR4] ;  /* 0x00000008040073b5 */ /* 0x0005e20008010000 */
[----:B------:R0:W-:Y:S01]  /*7b50*/  UTMACMDFLUSH ;  /* 0x00000000000079b7 */ /* 0x0001e20000000000 */
[----:B--2---:R-:W-:Y:S04]  /*7b60*/  DEPBAR.LE SB0, 0x1 ;  /* 0x000080400000791a */ /* 0x004fe80000000000 */
.L_x_115:
[----:B------:R-:W-:Y:S05]  /*7b70*/  BSYNC.RECONVERGENT B0 ;  /* 0x0000000000007941 */ /* 0x000fea0003800200 */
.L_x_114:
[----:B------:R-:W-:Y:S01]  /*7b80*/  BAR.SYNC.DEFER_BLOCKING 0x1, 0x80 ;  /* 0x0042000000007b1d */ /* 0x000fe20000010000 */
[----:B------:R-:W-:Y:S01]  /*7b90*/  ISETP.NE.AND P0, PT, R87, 0x2, PT ;  /* 0x000000025700780c */ /* 0x000fe20003f05270 */
[----:B------:R-:W-:Y:S01]  /*7ba0*/  UISETP.NE.AND UP0, UPT, UR45, URZ, UPT ;  /* 0x000000ff2d00728c */ /* 0x000fe2000bf05270 */
[----:B------:R-:W-:Y:S01]  /*7bb0*/  ISETP.NE.AND P1, PT, R70, 0x4, PT ;  /* 0x000000044600780c */ /* 0x000fe20003f25270 */
[----:B------:R-:W-:Y:S01]  /*7bc0*/  UIADD3 UR20, UPT, UPT, UR37, UR59, URZ ;  /* 0x0000003b25147290 */ /* 0x000fe2000fffe0ff */
[----:B------:R-:W-:Y:S01]  /*7bd0*/  SEL R0, RZ, 0x1, P0 ;  /* 0x00000001ff007807 */ /* 0x000fe20000000000 */
[----:B------:R-:W-:Y:S01]  /*7be0*/  UIADD3 UR16, UPT, UPT, UR38, UR62, URZ ;  /* 0x0000003e26107290 */ /* 0x000fe2000fffe0ff */
[----:B------:R-:W-:Y:S02]  /*7bf0*/  SEL R3, RZ, 0x1, P1 ;  /* 0x00000001ff037807 */ /* 0x000fe40000800000 */
[----:B------:R-:W-:Y:S02]  /*7c00*/  LOP3.LUT R91, R91, R0, RZ, 0x3c, !PT ;  /* 0x000000005b5b7212 */ /* 0x000fe400078e3cff */
[----:B------:R-:W-:Y:S02]  /*7c10*/  LOP3.LUT R92, R92, R3, RZ, 0x3c, !PT ;  /* 0x000000035c5c7212 */ /* 0x000fe400078e3cff */
[----:B------:R-:W-:Y:S02]  /*7c20*/  SEL R87, R87, RZ, P0 ;  /* 0x000000ff57577207 */ /* 0x000fe40000000000 */
[----:B------:R-:W-:Y:S01]  /*7c30*/  SEL R36, R70, RZ, P1 ;  /* 0x000000ff46247207 */ /* 0x000fe20000800000 */
[----:B------:R-:W-:Y:S01]  /*7c40*/  UMOV UR36, UR58 ;  /* 0x0000003a00247c82 */ /* 0x000fe20008000000 */
[----:B------:R-:W-:Y:S05]  /*7c50*/  BRA.U UP0, `(.L_x_116) ;  /* 0xffffffd500987547 */ /* 0x000fea000b83ffff */
[----:B------:R-:W-:Y:S05]  /*7c60*/  EXIT ;  /* 0x000000000000794d */ /* 0x000fea0003800000 */
.L_x_25:
[----:B--2---:R2:W3:Y:S02]  /*7c70*/  SYNCS.PHASECHK.TRANS64.TRYWAIT P0, [R0+URZ+0x120], R3 ;  /* 0x00012003000075a7 */ /* 0x0044e400080011ff */
[----:B---3--:R-:W-:Y:S05]  /*7c80*/  @!P0 NANOSLEEP.SYNCS 0x989680 ;  /* 0x009896800000895d */ /* 0x008fea0003900000 */
[----:B------:R-:W3:Y:S02]  /*7c90*/  @!P0 SYNCS.PHASECHK.TRANS64 P0, [R0+URZ+0x120], R3 ;  /* 0x00012003000085a7 */ /* 0x000ee400080010ff */
[----:B---3--:R-:W-:Y:S05]  /*7ca0*/  @!P0 BRA `(.L_x_25) ;  /* 0xfffffffc00f08947 */ /* 0x008fea000383ffff */
[----:B------:R-:W-:Y:S05]  /*7cb0*/  BRA `(.L_x_117) ;  /* 0xffffff9c006c7947 */ /* 0x000fea000383ffff */
.L_x_28:
[----:B--2---:R-:W-:-:S07]  /*7cc0*/  MOV R0, UR33 ;  /* 0x0000002100007c02 */ /* 0x004fce0008000f00 */
.L_x_118:
[----:B--2---:R2:W3:Y:S02]  /*7cd0*/  SYNCS.PHASECHK.TRANS64.TRYWAIT P0, [R0+URZ+0x40], R3 ;  /* 0x00004003000075a7 */ /* 0x0044e400080011ff */
[----:B---3--:R-:W-:Y:S05]  /*7ce0*/  @!P0 NANOSLEEP.SYNCS 0x989680 ;  /* 0x009896800000895d */ /* 0x008fea0003900000 */
[----:B------:R-:W3:Y:S02]  /*7cf0*/  @!P0 SYNCS.PHASECHK.TRANS64 P0, [R0+URZ+0x40], R3 ;  /* 0x00004003000085a7 */ /* 0x000ee400080010ff */
[----:B---3--:R-:W-:Y:S05]  /*7d00*/  @!P0 BRA `(.L_x_118) ;  /* 0xfffffffc00f08947 */ /* 0x008fea000383ffff */
[----:B------:R-:W-:Y:S05]  /*7d10*/  BRA `(.L_x_27) ;  /* 0xffffff9c00ac7947 */ /* 0x000fea000383ffff */
.L_x_35:
[----:B-1----:R-:W-:-:S07]  /*7d20*/  MOV R0, UR17 ;  /* 0x0000001100007c02 */ /* 0x002fce0008000f00 */
.L_x_119:
[----:B-1----:R1:W2:Y:S02]  /*7d30*/  SYNCS.PHASECHK.TRANS64.TRYWAIT P0, [R0+URZ+0x40], R3 ;  /* 0x00004003000075a7 */ /* 0x0022a400080011ff */
[----:B--2---:R-:W-:Y:S05]  /*7d40*/  @!P0 NANOSLEEP.SYNCS 0x989680 ;  /* 0x009896800000895d */ /* 0x004fea0003900000 */
[----:B------:R-:W2:Y:S02]  /*7d50*/  @!P0 SYNCS.PHASECHK.TRANS64 P0, [R0+URZ+0x40], R3 ;  /* 0x00004003000085a7 */ /* 0x000ea400080010ff */
[----:B--2---:R-:W-:Y:S05]  /*7d60*/  @!P0 BRA `(.L_x_119) ;  /* 0xfffffffc00f08947 */ /* 0x004fea000383ffff */
[----:B------:R-:W-:Y:S05]  /*7d70*/  BRA `(.L_x_34) ;  /* 0xffffffa000687947 */ /* 0x000fea000383ffff */
.L_x_40:
[----:B-1----:R1:W2:Y:S02]  /*7d80*/  SYNCS.PHASECHK.TRANS64.TRYWAIT P0, [R3+URZ+0xb0], R0 ;  /* 0x0000b000030075a7 */ /* 0x0022a400080011ff */
[----:B--2---:R-:W-:Y:S05]  /*7d90*/  @!P0 NANOSLEEP.SYNCS 0x989680 ;  /* 0x009896800000895d */ /* 0x004fea0003900000 */
[----:B------:R-:W2:Y:S02]  /*7da0*/  @!P0 SYNCS.PHASECHK.TRANS64 P0, [R3+URZ+0xb0], R0 ;  /* 0x0000b000030085a7 */ /* 0x000ea400080010ff */
[----:B--2---:R-:W-:Y:S05]  /*7db0*/  @!P0 BRA `(.L_x_40) ;  /* 0xfffffffc00f08947 */ /* 0x004fea000383ffff */
[----:B------:R-:W-:Y:S05]  /*7dc0*/  BRA `(.L_x_120) ;  /* 0xffffffa400087947 */ /* 0x000fea000383ffff */
.L_x_44:
[----:B-1----:R-:W-:-:S07]  /*7dd0*/  MOV R0, UR4 ;  /* 0x0000000400007c02 */ /* 0x002fce0008000f00 */
.L_x_121:
[----:B-1----:R1:W2:Y:S02]  /*7de0*/  SYNCS.PHASECHK.TRANS64.TRYWAIT P0, [R0+URZ], R3 ;  /* 0x00000003000075a7 */ /* 0x0022a400080011ff */
[----:B--2---:R-:W-:Y:S05]  /*7df0*/  @!P0 NANOSLEEP.SYNCS 0x989680 ;  /* 0x009896800000895d */ /* 0x004fea0003900000 */
[----:B------:R-:W2:Y:S02]  /*7e00*/  @!P0 SYNCS.PHASECHK.TRANS64 P0, [R0+URZ], R3 ;  /* 0x00000003000085a7 */ /* 0x000ea400080010ff */
[----:B--2---:R-:W-:Y:S05]  /*7e10*/  @!P0 BRA `(.L_x_121) ;  /* 0xfffffffc00f08947 */ /* 0x004fea000383ffff */
[----:B------:R-:W-:Y:S05]  /*7e20*/  BRA `(.L_x_122) ;  /* 0xffffffa800ac7947 */ /* 0x000fea000383ffff */
.L_x_45:
[----:B------:R-:W-:-:S07]  /*7e30*/  MOV R0, UR5 ;  /* 0x0000000500007c02 */ /* 0x000fce0008000f00 */
.L_x_123:
[----:B-1----:R1:W2:Y:S02]  /*7e40*/  SYNCS.PHASECHK.TRANS64.TRYWAIT P0, [R0+URZ], R3 ;  /* 0x00000003000075a7 */ /* 0x0022a400080011ff */
[----:B--2---:R-:W-:Y:S05]  /*7e50*/  @!P0 NANOSLEEP.SYNCS 0x989680 ;  /* 0x009896800000895d */ /* 0x004fea0003900000 */
[----:B------:R-:W2:Y:S02]  /*7e60*/  @!P0 SYNCS.PHASECHK.TRANS64 P0, [R0+URZ], R3 ;  /* 0x00000003000085a7 */ /* 0x000ea400080010ff */
[----:B--2---:R-:W-:Y:S05]  /*7e70*/  @!P0 BRA `(.L_x_123) ;  /* 0xfffffffc00f08947 */ /* 0x004fea000383ffff */
[----:B------:R-:W-:Y:S05]  /*7e80*/  BRA `(.L_x_124) ;  /* 0xffffffa800b87947 */ /* 0x000fea000383ffff */
.L_x_46:
[----:B------:R-:W-:-:S07]  /*7e90*/  MOV R0, UR5 ;  /* 0x0000000500007c02 */ /* 0x000fce0008000f00 */
.L_x_125:
[----:B-1----:R1:W2:Y:S02]  /*7ea0*/  SYNCS.PHASECHK.TRANS64.TRYWAIT P0, [R0+URZ], R3 ;  /* 0x00000003000075a7 */ /* 0x0022a400080011ff */
[----:B--2---:R-:W-:Y:S05]  /*7eb0*/  @!P0 NANOSLEEP.SYNCS 0x989680 ;  /* 0x009896800000895d */ /* 0x004fea0003900000 */
[----:B------:R-:W2:Y:S02]  /*7ec0*/  @!P0 SYNCS.PHASECHK.TRANS64 P0, [R0+URZ], R3 ;  /* 0x00000003000085a7 */ /* 0x000ea400080010ff */
[----:B--2---:R-:W-:Y:S05]  /*7ed0*/  @!P0 BRA `(.L_x_125) ;  /* 0xfffffffc00f08947 */ /* 0x004fea000383ffff */
[----:B------:R-:W-:Y:S05]  /*7ee0*/  BRA `(.L_x_126) ;  /* 0xffffffa800c47947 */ /* 0x000fea000383ffff */
.L_x_47:
[----:B------:R-:W-:-:S07]  /*7ef0*/  MOV R0, UR5 ;  /* 0x0000000500007c02 */ /* 0x000fce0008000f00 */
.L_x_127:
[----:B-1----:R1:W2:Y:S02]  /*7f00*/  SYNCS.PHASECHK.TRANS64.TRYWAIT P0, [R0+URZ], R3 ;  /* 0x00000003000075a7 */ /* 0x0022a400080011ff */
[----:B--2---:R-:W-:Y:S05]  /*7f10*/  @!P0 NANOSLEEP.SYNCS 0x989680 ;  /* 0x009896800000895d */ /* 0x004fea0003900000 */
[----:B------:R-:W2:Y:S02]  /*7f20*/  @!P0 SYNCS.PHASECHK.TRANS64 P0, [R0+URZ], R3 ;  /* 0x00000003000085a7 */ /* 0x000ea400080010ff */
[----:B--2---:R-:W-:Y:S05]  /*7f30*/  @!P0 BRA `(.L_x_127) ;  /* 0xfffffffc00f08947 */ /* 0x004fea000383ffff */
[----:B------:R-:W-:Y:S05]  /*7f40*/  BRA `(.L_x_128) ;  /* 0xffffffa800d07947 */ /* 0x000fea000383ffff */
.L_x_48:
[----:B------:R-:W-:-:S07]  /*7f50*/  MOV R0, UR5 ;  /* 0x0000000500007c02 */ /* 0x000fce0008000f00 */
.L_x_129:
[----:B-1----:R1:W2:Y:S02]  /*7f60*/  SYNCS.PHASECHK.TRANS64.TRYWAIT P0, [R0+URZ], R3 ;  /* 0x00000003000075a7 */ /* 0x0022a400080011ff */
[----:B--2---:R-:W-:Y:S05]  /*7f70*/  @!P0 NANOSLEEP.SYNCS 0x989680 ;  /* 0x009896800000895d */ /* 0x004fea0003900000 */
[----:B------:R-:W2:Y:S02]  /*7f80*/  @!P0 SYNCS.PHASECHK.TRANS64 P0, [R0+URZ], R3 ;  /* 0x00000003000085a7 */ /* 0x000ea400080010ff */
[----:B--2---:R-:W-:Y:S05]  /*7f90*/  @!P0 BRA `(.L_x_129) ;  /* 0xfffffffc00f08947 */ /* 0x004fea000383ffff */
[----:B------:R-:W-:Y:S05]  /*7fa0*/  BRA `(.L_x_130) ;  /* 0xffffffa800dc7947 */ /* 0x000fea000383ffff */
.L_x_49:
[----:B------:R-:W-:-:S07]  /*7fb0*/  MOV R0, UR5 ;  /* 0x0000000500007c02 */ /* 0x000fce0008000f00 */
.L_x_131:
[----:B-1----:R1:W2:Y:S02]  /*7fc0*/  SYNCS.PHASECHK.TRANS64.TRYWAIT P0, [R0+URZ], R3 ;  /* 0x00000003000075a7 */ /* 0x0022a400080011ff */
[----:B--2---:R-:W-:Y:S05]  /*7fd0*/  @!P0 NANOSLEEP.SYNCS 0x989680 ;  /* 0x009896800000895d */ /* 0x004fea0003900000 */
[----:B------:R-:W2:Y:S02]  /*7fe0*/  @!P0 SYNCS.PHASECHK.TRANS64 P0, [R0+URZ], R3 ;  /* 0x00000003000085a7 */ /* 0x000ea400080010ff */
[----:B--2---:R-:W-:Y:S05]  /*7ff0*/  @!P0 BRA `(.L_x_131) ;  /* 0xfffffffc00f08947 */ /* 0x004fea000383ffff */
[----:B------:R-:W-:Y:S05]  /*8000*/  BRA `(.L_x_132) ;  /* 0xffffffa800e87947 */ /* 0x000fea000383ffff */
.L_x_50:
[----:B------:R-:W-:-:S07]  /*8010*/  MOV R0, UR5 ;  /* 0x0000000500007c02 */ /* 0x000fce0008000f00 */
.L_x_133:
[----:B-1----:R1:W2:Y:S02]  /*8020*/  SYNCS.PHASECHK.TRANS64.TRYWAIT P0, [R0+URZ], R3 ;  /* 0x00000003000075a7 */ /* 0x0022a400080011ff */
[----:B--2---:R-:W-:Y:S05]  /*8030*/  @!P0 NANOSLEEP.SYNCS 0x989680 ;  /* 0x009896800000895d */ /* 0x004fea0003900000 */
[----:B------:R-:W2:Y:S02]  /*8040*/  @!P0 SYNCS.PHASECHK.TRANS64 P0, [R0+URZ], R3 ;  /* 0x00000003000085a7 */ /* 0x000ea400080010ff */
[----:B--2---:R-:W-:Y:S05]  /*8050*/  @!P0 BRA `(.L_x_133) ;  /* 0xfffffffc00f08947 */ /* 0x004fea000383ffff */
[----:B------:R-:W-:Y:S05]  /*8060*/  BRA `(.L_x_134) ;  /* 0xffffffa800f47947 */ /* 0x000fea000383ffff */
.L_x_53:
[----:B-1----:R1:W2:Y:S02]  /*8070*/  SYNCS.PHASECHK.TRANS64.TRYWAIT P0, [R2+URZ+0x110], R5 ;  /* 0x00011005020075a7 */ /* 0x0022a400080011ff */
[----:B--2---:R-:W-:Y:S05]  /*8080*/  @!P0 NANOSLEEP.SYNCS 0x989680 ;  /* 0x009896800000895d */ /* 0x004fea0003900000 */
[----:B------:R-:W2:Y:S02]  /*8090*/  @!P0 SYNCS.PHASECHK.TRANS64 P0, [R2+URZ+0x110], R5 ;  /* 0x00011005020085a7 */ /* 0x000ea400080010ff */
[----:B--2---:R-:W-:Y:S05]  /*80a0*/  @!P0 BRA `(.L_x_53) ;  /* 0xfffffffc00f08947 */ /* 0x004fea000383ffff */
[----:B------:R-:W-:Y:S05]  /*80b0*/  BRA `(.L_x_135) ;  /* 0xffffffac00587947 */ /* 0x000fea000383ffff */
.L_x_54:
[----:B------:R-:W-:-:S07]  /*80c0*/  MOV R2, UR4 ;  /* 0x0000000400027c02 */ /* 0x000fce0008000f00 */
.L_x_136:
[----:B-1----:R1:W2:Y:S02]  /*80d0*/  SYNCS.PHASECHK.TRANS64.TRYWAIT P0, [R2+URZ+0xc0], R5 ;  /* 0x0000c005020075a7 */ /* 0x0022a400080011ff */
[----:B--2---:R-:W-:Y:S05]  /*80e0*/  @!P0 NANOSLEEP.SYNCS 0x989680 ;  /* 0x009896800000895d */ /* 0x004fea0003900000 */
[----:B------:R-:W2:Y:S02]  /*80f0*/  @!P0 SYNCS.PHASECHK.TRANS64 P0, [R2+URZ+0xc0], R5 ;  /* 0x0000c005020085a7 */ /* 0x000ea400080010ff */
[----:B--2---:R-:W-:Y:S05]  /*8100*/  @!P0 BRA `(.L_x_136) ;  /* 0xfffffffc00f08947 */ /* 0x004fea000383ffff */
[----:B------:R-:W-:Y:S05]  /*8110*/  BRA `(.L_x_137) ;  /* 0xffffffac00687947 */ /* 0x000fea000383ffff */
.L_x_55:
[----:B-1----:R1:W2:Y:S02]  /*8120*/  SYNCS.PHASECHK.TRANS64.TRYWAIT P1, [R2+URZ+0xb0], R5 ;  /* 0x0000b005020075a7 */ /* 0x0022a400080211ff */
[----:B--2---:R-:W-:Y:S05]  /*8130*/  @!P1 NANOSLEEP.SYNCS 0x989680 ;  /* 0x009896800000995d */ /* 0x004fea0003900000 */
[----:B------:R-:W2:Y:S02]  /*8140*/  @!P1 SYNCS.PHASECHK.TRANS64 P1, [R2+URZ+0xb0], R5 ;  /* 0x0000b005020095a7 */ /* 0x000ea400080210ff */
[----:B--2---:R-:W-:Y:S05]  /*8150*/  @!P1 BRA `(.L_x_55) ;  /* 0xfffffffc00f09947 */ /* 0x004fea000383ffff */
[----:B------:R-:W-:Y:S05]  /*8160*/  BRA `(.L_x_138) ;  /* 0xffffffac00987947 */ /* 0x000fea000383ffff */
.L_x_58:
[----:B------:R-:W-:-:S07]  /*8170*/  MOV R0, UR4 ;  /* 0x0000000400007c02 */ /* 0x000fce0008000f00 */
.L_x_139:
[----:B-1----:R1:W2:Y:S02]  /*8180*/  SYNCS.PHASECHK.TRANS64.TRYWAIT P0, [R0+URZ+0xc0], R3 ;  /* 0x0000c003000075a7 */ /* 0x0022a400080011ff */
[----:B--2---:R-:W-:Y:S05]  /*8190*/  @!P0 NANOSLEEP.SYNCS 0x989680 ;  /* 0x009896800000895d */ /* 0x004fea0003900000 */
[----:B------:R-:W2:Y:S02]  /*81a0*/  @!P0 SYNCS.PHASECHK.TRANS64 P0, [R0+URZ+0xc0], R3 ;  /* 0x0000c003000085a7 */ /* 0x000ea400080010ff */
[----:B--2---:R-:W-:Y:S05]  /*81b0*/  @!P0 BRA `(.L_x_139) ;  /* 0xfffffffc00f08947 */ /* 0x004fea000383ffff */
[----:B------:R-:W-:Y:S05]  /*81c0*/  BRA `(.L_x_57) ;  /* 0xffffffac00ec7947 */ /* 0x000fea000383ffff */
.L_x_65:
[----:B-1----:R1:W2:Y:S02]  /*81d0*/  SYNCS.PHASECHK.TRANS64.TRYWAIT P1, [R0+URZ+0xb0], R5 ;  /* 0x0000b005000075a7 */ /* 0x0022a400080211ff */
[----:B--2---:R-:W-:Y:S05]  /*81e0*/  @!P1 NANOSLEEP.SYNCS 0x989680 ;  /* 0x009896800000995d */ /* 0x004fea0003900000 */
[----:B------:R-:W2:Y:S02]  /*81f0*/  @!P1 SYNCS.PHASECHK.TRANS64 P1, [R0+URZ+0xb0], R5 ;  /* 0x0000b005000095a7 */ /* 0x000ea400080210ff */
[----:B--2---:R-:W-:Y:S05]  /*8200*/  @!P1 BRA `(.L_x_65) ;  /* 0xfffffffc00f09947 */ /* 0x004fea000383ffff */
[----:B------:R-:W-:Y:S05]  /*8210*/  BRA `(.L_x_140) ;  /* 0xffffffb400647947 */ /* 0x000fea000383ffff */
.L_x_66:
[----:B------:R-:W-:-:S07]  /*8220*/  MOV R3, UR31 ;  /* 0x0000001f00037c02 */ /* 0x000fce0008000f00 */
.L_x_141:
[----:B-1----:R1:W2:Y:S02]  /*8230*/  SYNCS.PHASECHK.TRANS64.TRYWAIT P0, [R3+URZ+0xf0], R0 ;  /* 0x0000f000030075a7 */ /* 0x0022a400080011ff */
[----:B--2---:R-:W-:Y:S05]  /*8240*/  @!P0 NANOSLEEP.SYNCS 0x989680 ;  /* 0x009896800000895d */ /* 0x004fea0003900000 */
[----:B------:R-:W2:Y:S02]  /*8250*/  @!P0 SYNCS.PHASECHK.TRANS64 P0, [R3+URZ+0xf0], R0 ;  /* 0x0000f000030085a7 */ /* 0x000ea400080010ff */
[----:B--2---:R-:W-:Y:S05]  /*8260*/  @!P0 BRA `(.L_x_141) ;  /* 0xfffffffc00f08947 */ /* 0x004fea000383ffff */
[----:B------:R-:W-:Y:S05]  /*8270*/  BRA `(.L_x_142) ;  /* 0xffffffb400b47947 */ /* 0x000fea000383ffff */
.L_x_69:
[----:B------:R-:W-:Y:S07]  /*8280*/  MOV R0, UR5 ;  /* 0x0000000500007c02 */ /* 0x000fee0008000f00 */
.L_x_143:
[----:B-1----:R1:W2:Y:S02]  /*8290*/  SYNCS.PHASECHK.TRANS64.TRYWAIT P0, [R0+URZ], R3 ;  /* 0x00000003000075a7 */ /* 0x0022a400080011ff */
[----:B--2---:R-:W-:Y:S05]  /*82a0*/  @!P0 NANOSLEEP.SYNCS 0x989680 ;  /* 0x009896800000895d */ /* 0x004fea0003900000 */
[----:B------:R-:W2:Y:S02]  /*82b0*/  @!P0 SYNCS.PHASECHK.TRANS64 P0, [R0+URZ], R3 ;  /* 0x00000003000085a7 */ /* 0x000ea400080010ff */
[----:B--2---:R-:W-:Y:S05]  /*82c0*/  @!P0 BRA `(.L_x_143) ;  /* 0xfffffffc00f08947 */ /* 0x004fea000383ffff */
[----:B------:R-:W-:Y:S05]  /*82d0*/  BRA `(.L_x_68) ;  /* 0xffffffb400d07947 */ /* 0x000fea000383ffff */
.L_x_72:
[----:B------:R-:W-:-:S07]  /*82e0*/  MOV R0, UR4 ;  /* 0x0000000400007c02 */ /* 0x000fce0008000f00 */
.L_x_144:
[----:B--2---:R2:W4:Y:S02]  /*82f0*/  SYNCS.PHASECHK.TRANS64.TRYWAIT P0, [R0+URZ], R3 ;  /* 0x00000003000075a7 */ /* 0x00452400080011ff */
[----:B----4-:R-:W-:Y:S05]  /*8300*/  @!P0 NANOSLEEP.SYNCS 0x989680 ;  /* 0x009896800000895d */ /* 0x010fea0003900000 */
[----:B------:R-:W4:Y:S02]  /*8310*/  @!P0 SYNCS.PHASECHK.TRANS64 P0, [R0+URZ], R3 ;  /* 0x00000003000085a7 */ /* 0x000f2400080010ff */
[----:B----4-:R-:W-:Y:S05]  /*8320*/  @!P0 BRA `(.L_x_144) ;  /* 0xfffffffc00f08947 */ /* 0x010fea000383ffff */
[----:B------:R-:W-:Y:S05]  /*8330*/  BRA `(.L_x_145) ;  /* 0xffffffb800ac7947 */ /* 0x000fea000383ffff */
.L_x_73:
[----:B------:R-:W-:-:S07]  /*8340*/  MOV R0, UR5 ;  /* 0x0000000500007c02 */ /* 0x000fce0008000f00 */
.L_x_146:
[----:B-1----:R1:W2:Y:S02]  /*8350*/  SYNCS.PHASECHK.TRANS64.TRYWAIT P0, [R0+URZ], R3 ;  /* 0x00000003000075a7 */ /* 0x0022a400080011ff */
[----:B--2---:R-:W-:Y:S05]  /*8360*/  @!P0 NANOSLEEP.SYNCS 0x989680 ;  /* 0x009896800000895d */ /* 0x004fea0003900000 */
[----:B------:R-:W2:Y:S02]  /*8370*/  @!P0 SYNCS.PHASECHK.TRANS64 P0, [R0+URZ], R3 ;  /* 0x00000003000085a7 */ /* 0x000ea400080010ff */
[----:B--2---:R-:W-:Y:S05]  /*8380*/  @!P0 BRA `(.L_x_146) ;  /* 0xfffffffc00f08947 */ /* 0x004fea000383ffff */
[----:B------:R-:W-:Y:S05]  /*8390*/  BRA `(.L_x_147) ;  /* 0xffffffb800b87947 */ /* 0x000fea000383ffff */
.L_x_74:
[----:B------:R-:W-:-:S07]  /*83a0*/  MOV R0, UR5 ;  /* 0x0000000500007c02 */ /* 0x000fce0008000f00 */
.L_x_148:
[----:B-1----:R1:W2:Y:S02]  /*83b0*/  SYNCS.PHASECHK.TRANS64.TRYWAIT P0, [R0+URZ], R3 ;  /* 0x00000003000075a7 */ /* 0x0022a400080011ff */
[----:B--2---:R-:W-:Y:S05]  /*83c0*/  @!P0 NANOSLEEP.SYNCS 0x989680 ;  /* 0x009896800000895d */ /* 0x004fea0003900000 */
[----:B------:R-:W2:Y:S02]  /*83d0*/  @!P0 SYNCS.PHASECHK.TRANS64 P0, [R0+URZ], R3 ;  /* 0x00000003000085a7 */ /* 0x000ea400080010ff */
[----:B--2---:R-:W-:Y:S05]  /*83e0*/  @!P0 BRA `(.L_x_148) ;  /* 0xfffffffc00f08947 */ /* 0x004fea000383ffff */
[----:B------:R-:W-:Y:S05]  /*83f0*/  BRA `(.L_x_149) ;  /* 0xffffffb800c47947 */ /* 0x000fea000383ffff */
.L_x_75:
[----:B------:R-:W-:-:S07]  /*8400*/  MOV R0, UR4 ;  /* 0x0000000400007c02 */ /* 0x000fce0008000f00 */
.L_x_150:
[----:B-1----:R1:W2:Y:S02]  /*8410*/  SYNCS.PHASECHK.TRANS64.TRYWAIT P0, [R0+URZ], R3 ;  /* 0x00000003000075a7 */ /* 0x0022a400080011ff */
[----:B--2---:R-:W-:Y:S05]  /*8420*/  @!P0 NANOSLEEP.SYNCS 0x989680 ;  /* 0x009896800000895d */ /* 0x004fea0003900000 */
[----:B------:R-:W2:Y:S02]  /*8430*/  @!P0 SYNCS.PHASECHK.TRANS64 P0, [R0+URZ], R3 ;  /* 0x00000003000085a7 */ /* 0x000ea400080010ff */
[----:B--2---:R-:W-:Y:S05]  /*8440*/  @!P0 BRA `(.L_x_150) ;  /* 0xfffffffc00f08947 */ /* 0x004fea000383ffff */
[----:B------:R-:W-:Y:S05]  /*8450*/  BRA `(.L_x_151) ;  /* 0xffffffb800d07947 */ /* 0x000fea000383ffff */
.L_x_80:
[----:B--2---:R2:W4:Y:S02]  /*8460*/  SYNCS.PHASECHK.TRANS64.TRYWAIT P0, [R12+URZ+0xb0], R9 ;  /* 0x0000b0090c0075a7 */ /* 0x00452400080011ff */
[----:B----4-:R-:W-:Y:S05]  /*8470*/  @!P0 NANOSLEEP.SYNCS 0x989680 ;  /* 0x009896800000895d */ /* 0x010fea0003900000 */
[----:B------:R-:W4:Y:S02]  /*8480*/  @!P0 SYNCS.PHASECHK.TRANS64 P0, [R12+URZ+0xb0], R9 ;  /* 0x0000b0090c0085a7 */ /* 0x000f2400080010ff */
[----:B----4-:R-:W-:Y:S05]  /*8490*/  @!P0 BRA `(.L_x_80) ;  /* 0xfffffffc00f08947 */ /* 0x010fea000383ffff */
[----:B------:R-:W-:Y:S05]  /*84a0*/  BRA `(.L_x_152) ;  /* 0xffffffbc00f07947 */ /* 0x000fea000383ffff */
.L_x_83:
[----:B------:R-:W-:Y:S07]  /*84b0*/  MOV R0, UR21 ;  /* 0x0000001500007c02 */ /* 0x000fee0008000f00 */
.L_x_153:
[----:B--2---:R2:W3:Y:S02]  /*84c0*/  SYNCS.PHASECHK.TRANS64.TRYWAIT P2, [R0+URZ+0xa8], R11 ;  /* 0x0000a80b000075a7 */ /* 0x0044e400080411ff */
[----:B---3--:R-:W-:Y:S05]  /*84d0*/  @!P2 NANOSLEEP.SYNCS 0x989680 ;  /* 0x009896800000a95d */ /* 0x008fea0003900000 */
[----:B------:R-:W3:Y:S02]  /*84e0*/  @!P2 SYNCS.PHASECHK.TRANS64 P2, [R0+URZ+0xa8], R11 ;  /* 0x0000a80b0000a5a7 */ /* 0x000ee400080410ff */
[----:B---3--:R-:W-:Y:S05]  /*84f0*/  @!P2 BRA `(.L_x_153) ;  /* 0xfffffffc00f0a947 */ /* 0x008fea000383ffff */
[----:B------:R-:W-:Y:S05]  /*8500*/  BRA `(.L_x_82) ;  /* 0xffffffc400587947 */ /* 0x000fea000383ffff */
.L_x_86:
[----:B--2---:R-:W-:Y:S07]  /*8510*/  MOV R0, UR21 ;  /* 0x0000001500007c02 */ /* 0x004fee0008000f00 */
.L_x_154:
[----:B--2---:R2:W3:Y:S02]  /*8520*/  SYNCS.PHASECHK.TRANS64.TRYWAIT P0, [R0+URZ+0x90], R9 ;  /* 0x00009009000075a7 */ /* 0x0044e400080011ff */
[----:B---3--:R-:W-:Y:S05]  /*8530*/  @!P0 NANOSLEEP.SYNCS 0x989680 ;  /* 0x009896800000895d */ /* 0x008fea0003900000 */
[----:B------:R-:W3:Y:S02]  /*8540*/  @!P0 SYNCS.PHASECHK.TRANS64 P0, [R0+URZ+0x90], R9 ;  /* 0x00009009000085a7 */ /* 0x000ee400080010ff */
[----:B---3--:R-:W-:Y:S05]  /*8550*/  @!P0 BRA `(.L_x_154) ;  /* 0xfffffffc00f08947 */ /* 0x008fea000383ffff */
[----:B------:R-:W-:Y:S05]  /*8560*/  BRA `(.L_x_155) ;  /* 0xffffffc400b47947 */ /* 0x000fea000383ffff */
.L_x_87:
[----:B------:R-:W-:Y:S07]  /*8570*/  MOV R0, UR21 ;  /* 0x0000001500007c02 */ /* 0x000fee0008000f00 */
.L_x_156:
[----:B--2---:R2:W3:Y:S02]  /*8580*/  SYNCS.PHASECHK.TRANS64.TRYWAIT P0, [R0+URZ+0x98], R9 ;  /* 0x00009809000075a7 */ /* 0x0044e400080011ff */
[----:B---3--:R-:W-:Y:S05]  /*8590*/  @!P0 NANOSLEEP.SYNCS 0x989680 ;  /* 0x009896800000895d */ /* 0x008fea0003900000 */
[----:B------:R-:W3:Y:S02]  /*85a0*/  @!P0 SYNCS.PHASECHK.TRANS64 P0, [R0+URZ+0x98], R9 ;  /* 0x00009809000085a7 */ /* 0x000ee400080010ff */
[----:B---3--:R-:W-:Y:S05]  /*85b0*/  @!P0 BRA `(.L_x_156) ;  /* 0xfffffffc00f08947 */ /* 0x008fea000383ffff */
[----:B------:R-:W-:Y:S05]  /*85c0*/  BRA `(.L_x_157) ;  /* 0xffffffc400ec7947 */ /* 0x000fea000383ffff */
.L_x_89:
[----:B------:R-:W-:-:S07]  /*85d0*/  MOV R0, UR21 ;  /* 0x0000001500007c02 */ /* 0x000fce0008000f00 */
.L_x_158:
[----:B---3--:R3:W4:Y:S02]  /*85e0*/  SYNCS.PHASECHK.TRANS64.TRYWAIT P0, [R0+URZ+0x90], R3 ;  /* 0x00009003000075a7 */ /* 0x00872400080011ff */
[----:B----4-:R-:W-:Y:S05]  /*85f0*/  @!P0 NANOSLEEP.SYNCS 0x989680 ;  /* 0x009896800000895d */ /* 0x010fea0003900000 */
[----:B------:R-:W4:Y:S02]  /*8600*/  @!P0 SYNCS.PHASECHK.TRANS64 P0, [R0+URZ+0x90], R3 ;  /* 0x00009003000085a7 */ /* 0x000f2400080010ff */
[----:B----4-:R-:W-:Y:S05]  /*8610*/  @!P0 BRA `(.L_x_158) ;  /* 0xfffffffc00f08947 */ /* 0x010fea000383ffff */
[----:B------:R-:W-:Y:S05]  /*8620*/  BRA `(.L_x_159) ;  /* 0xffffffc8005c7947 */ /* 0x000fea000383ffff */
.L_x_91:
[----:B-1----:R1:W2:Y:S02]  /*8630*/  SYNCS.PHASECHK.TRANS64.TRYWAIT P0, [R3+URZ+0xb0], R0 ;  /* 0x0000b000030075a7 */ /* 0x0022a400080011ff */
[----:B--2---:R-:W-:Y:S05]  /*8640*/  @!P0 NANOSLEEP.SYNCS 0x989680 ;  /* 0x009896800000895d */ /* 0x004fea0003900000 */
[----:B------:R-:W2:Y:S02]  /*8650*/  @!P0 SYNCS.PHASECHK.TRANS64 P0, [R3+URZ+0xb0], R0 ;  /* 0x0000b000030085a7 */ /* 0x000ea400080010ff */
[----:B--2---:R-:W-:Y:S05]  /*8660*/  @!P0 BRA `(.L_x_91) ;  /* 0xfffffffc00f08947 */ /* 0x004fea000383ffff */
[----:B------:R-:W-:Y:S05]  /*8670*/  BRA `(.L_x_160) ;  /* 0xffffffcc00247947 */ /* 0x000fea000383ffff */
.L_x_102:
[----:B--2---:R2:W1:Y:S02]  /*8680*/  SYNCS.PHASECHK.TRANS64.TRYWAIT P1, [R2+URZ+0x80], R5 ;  /* 0x00008005020075a7 */ /* 0x00446400080211ff */
[----:B-1----:R-:W-:Y:S05]  /*8690*/  @!P1 NANOSLEEP.SYNCS 0x989680 ;  /* 0x009896800000995d */ /* 0x002fea0003900000 */
[----:B------:R-:W1:Y:S02]  /*86a0*/  @!P1 SYNCS.PHASECHK.TRANS64 P1, [R2+URZ+0x80], R5 ;  /* 0x00008005020095a7 */ /* 0x000e6400080210ff */
[----:B-1----:R-:W-:Y:S05]  /*86b0*/  @!P1 BRA `(.L_x_102) ;  /* 0xfffffffc00f09947 */ /* 0x002fea000383ffff */
[----:B------:R-:W-:Y:S05]  /*86c0*/  BRA `(.L_x_101) ;  /* 0xffffffd800987947 */ /* 0x000fea000383ffff */
.L_x_104:
[----:B--2---:R2:W4:Y:S02]  /*86d0*/  SYNCS.PHASECHK.TRANS64.TRYWAIT P0, [R100+URZ+0xd0], R3 ;  /* 0x0000d003640075a7 */ /* 0x00452400080011ff */
[----:B----4-:R-:W-:Y:S05]  /*86e0*/  @!P0 NANOSLEEP.SYNCS 0x989680 ;  /* 0x009896800000895d */ /* 0x010fea0003900000 */
[----:B------:R-:W4:Y:S02]  /*86f0*/  @!P0 SYNCS.PHASECHK.TRANS64 P0, [R100+URZ+0xd0], R3 ;  /* 0x0000d003640085a7 */ /* 0x000f2400080010ff */
[----:B----4-:R-:W-:Y:S05]  /*8700*/  @!P0 BRA `(.L_x_104) ;  /* 0xfffffffc00f08947 */ /* 0x010fea000383ffff */
[----:B------:R-:W-:Y:S05]  /*8710*/  BRA `(.L_x_103) ;  /* 0xffffffd800e87947 */ /* 0x000fea000383ffff */
.L_x_112:
[----:B---3--:R3:W4:Y:S02]  /*8720*/  SYNCS.PHASECHK.TRANS64.TRYWAIT P0, [R109+URZ+0x80], R4 ;  /* 0x000080046d0075a7 */ /* 0x00872400080011ff */
[----:B----4-:R-:W-:Y:S05]  /*8730*/  @!P0 NANOSLEEP.SYNCS 0x989680 ;  /* 0x009896800000895d */ /* 0x010fea0003900000 */
[----:B------:R-:W4:Y:S02]  /*8740*/  @!P0 SYNCS.PHASECHK.TRANS64 P0, [R109+URZ+0x80], R4 ;  /* 0x000080046d0085a7 */ /* 0x000f2400080010ff */
[----:B----4-:R-:W-:Y:S05]  /*8750*/  @!P0 BRA `(.L_x_112) ;  /* 0xfffffffc00f08947 */ /* 0x010fea000383ffff */
[----:B------:R-:W-:Y:S05]  /*8760*/  BRA `(.L_x_111) ;  /* 0xffffffe400dc7947 */ /* 0x000fea000383ffff */
        .weak           $__internal_0_$__cuda_sm10x_tcgen05_guardrail_trap_col_being_dealloced_not_returned_by_alloc
        .type           $__internal_0_$__cuda_sm10x_tcgen05_guardrail_trap_col_being_dealloced_not_returned_by_alloc,@function
        .size           $__internal_0_$__cuda_sm10x_tcgen05_guardrail_trap_col_being_dealloced_not_returned_by_alloc,($__internal_1_$__cuda_sm10x_tcgen05_guardrail_trap_phase_invalid_during_alloc - $__internal_0_$__cuda_sm10x_tcgen05_guardrail_trap_col_being_dealloced_not_returned_by_alloc)
$__internal_0_$__cuda_sm10x_tcgen05_guardrail_trap_col_being_dealloced_not_returned_by_alloc:
[----:B------:R-:W-:Y:S05]  /*8770*/  BPT.TRAP 0x1 ;  /* 0x000000040000795c */ /* 0x000fea0000300000 */
[----:B------:R-:W-:-:S04]  /*8780*/  HFMA2 R3, -RZ, RZ, 0, 0 ;  /* 0x00000000ff037431 */ /* 0x000fc800000001ff */
[----:B------:R-:W-:Y:S05]  /*8790*/  RET.REL.NODEC R2 `(_ZN7cutlass13device_kernelINS_4gemm6kernel13GemmUniversalIN4cute5tupleIJiiiiEEENS1_10collective13CollectiveMmaINS1_35MainloopSm100TmaUmmaWarpSpecializedILi8ELi2ELi4ENS5_IJNS4_1CILi1EEENSA_ILi8EEESB_EEEEENS5_IJNSA_ILi64EEENSA_ILi128EEESG_EEENS_12float_e5m2_tENS5_IJlSB_lEEESI_SJ_NS4_8TiledMMAINS4_8MMA_AtomIJNS4_10MMA_TraitsINS4_19SM100_MMA_F8F6F4_SSEJSI_SI_fSF_SG_NS4_17integral_constantINS4_4UMMA5MajorELSQ_0EEESR_NSO_INSP_7ScaleInELSS_0EEEST_EEEEEENS4_6LayoutINS5_IJSB_SB_SB_EEENS5_IJNSA_ILi0EEESY_SY_EEEEENS5_IJNS4_10UnderscoreES11_S11_EEEEENS4_23SM90_TMA_LOAD_MULTICASTENS4_14ComposedLayoutINS4_7SwizzleILi3ELi4ELi3EEENS4_18smem_ptr_flag_bitsILi8EEENSW_INS5_IJSC_SG_EEENS5_IJSG_SB_EEEEEEEvNS4_8identityENS4_13SM90_TMA_LOADES1D_vS1E_EENS_8epilogue10collective18CollectiveEpilogueINS1H_23Sm100TmaWarpSpecializedILi2ELi2ELi32ELb0ELb0EEEJSH_NS5_IJNSW_ISF_SB_EES1M_EEESI_SJ_SI_SJ_NS1H_6fusion15FusionCallbacksIS1L_NS1O_17LinearCombinationISI_fSI_fLNS_15FloatRoundStyleE2EEESH_S1N_JEEENS4_5SM1004TMEM4LOAD26SM100_TMEM_LOAD_16dp32b32xES1F_NS15_INS16_ILi2ELi4ELi3EEES19_NSW_INS5_IJSC_SF_EEENS5_IJSF_SB_EEEEEEENS4_39AutoVectorizingCopyWithAssumedAlignmentILi128EEENS4_14SM90_TMA_STOREES22_S24_S24_EEEvvEEEEvNT_6ParamsE) ;  /* 0xffffff7802187950 */ /* 0x000fea0003c3ffff */
        .weak           $__internal_1_$__cuda_sm10x_tcgen05_guardrail_trap_phase_invalid_during_alloc
        .type           $__internal_1_$__cuda_sm10x_tcgen05_guardrail_trap_phase_invalid_during_alloc,@function
        .size           $__internal_1_$__cuda_sm10x_tcgen05_guardrail_trap_phase_invalid_during_alloc,($__internal_2_$__cuda_sm10x_tcgen05_guardrail_trap_unallocated_columns_being_dealloced - $__internal_1_$__cuda_sm10x_tcgen05_guardrail_trap_phase_invalid_during_alloc)
$__internal_1_$__cuda_sm10x_tcgen05_guardrail_trap_phase_invalid_during_alloc:
[----:B------:R-:W-:Y:S05]  /*87a0*/  BPT.TRAP 0x1 ;  /* 0x000000040000795c */ /* 0x000fea0000300000 */
[----:B------:R-:W-:-:S04]  /*87b0*/  MOV R5, 0x0 ;  /* 0x0000000000057802 */ /* 0x000fc80000000f00 */
[----:B------:R-:W-:Y:S05]  /*87c0*/  RET.REL.NODEC R4 `(_ZN7cutlass13device_kernelINS_4gemm6kernel13GemmUniversalIN4cute5tupleIJiiiiEEENS1_10collective13CollectiveMmaINS1_35MainloopSm100TmaUmmaWarpSpecializedILi8ELi2ELi4ENS5_IJNS4_1CILi1EEENSA_ILi8EEESB_EEEEENS5_IJNSA_ILi64EEENSA_ILi128EEESG_EEENS_12float_e5m2_tENS5_IJlSB_lEEESI_SJ_NS4_8TiledMMAINS4_8MMA_AtomIJNS4_10MMA_TraitsINS4_19SM100_MMA_F8F6F4_SSEJSI_SI_fSF_SG_NS4_17integral_constantINS4_4UMMA5MajorELSQ_0EEESR_NSO_INSP_7ScaleInELSS_0EEEST_EEEEEENS4_6LayoutINS5_IJSB_SB_SB_EEENS5_IJNSA_ILi0EEESY_SY_EEEEENS5_IJNS4_10UnderscoreES11_S11_EEEEENS4_23SM90_TMA_LOAD_MULTICASTENS4_14ComposedLayoutINS4_7SwizzleILi3ELi4ELi3EEENS4_18smem_ptr_flag_bitsILi8EEENSW_INS5_IJSC_SG_EEENS5_IJSG_SB_EEEEEEEvNS4_8identityENS4_13SM90_TMA_LOADES1D_vS1E_EENS_8epilogue10collective18CollectiveEpilogueINS1H_23Sm100TmaWarpSpecializedILi2ELi2ELi32ELb0ELb0EEEJSH_NS5_IJNSW_ISF_SB_EES1M_EEESI_SJ_SI_SJ_NS1H_6fusion15FusionCallbacksIS1L_NS1O_17LinearCombinationISI_fSI_fLNS_15FloatRoundStyleE2EEESH_S1N_JEEENS4_5SM1004TMEM4LOAD26SM100_TMEM_LOAD_16dp32b32xES1F_NS15_INS16_ILi2ELi4ELi3EEES19_NSW_INS5_IJSC_SF_EEENS5_IJSF_SB_EEEEEEENS4_39AutoVectorizingCopyWithAssumedAlignmentILi128EEENS4_14SM90_TMA_STOREES22_S24_S24_EEEvvEEEEvNT_6ParamsE) ;  /* 0xffffff78040c7950 */ /* 0x000fea0003c3ffff */
        .weak           $__internal_2_$__cuda_sm10x_tcgen05_guardrail_trap_unallocated_columns_being_dealloced
        .type           $__internal_2_$__cuda_sm10x_tcgen05_guardrail_trap_unallocated_columns_being_dealloced,@function
        .size           $__internal_2_$__cuda_sm10x_tcgen05_guardrail_trap_unallocated_columns_being_dealloced,(.L_x_162 - $__internal_2_$__cuda_sm10x_tcgen05_guardrail_trap_unallocated_columns_being_dealloced)
$__internal_2_$__cuda_sm10x_tcgen05_guardrail_trap_unallocated_columns_being_dealloced:
[----:B------:R-:W-:Y:S05]  /*87d0*/  BPT.TRAP 0x1 ;  /* 0x000000040000795c */ /* 0x000fea0000300000 */
[----:B------:R-:W-:-:S04]  /*87e0*/  HFMA2 R3, -RZ, RZ, 0, 0 ;  /* 0x00000000ff037431 */ /* 0x000fc800000001ff */
[----:B------:R-:W-:Y:S05]  /*87f0*/  RET.REL.NODEC R2 `(_ZN7cutlass13device_kernelINS_4gemm6kernel13GemmUniversalIN4cute5tupleIJiiiiEEENS1_10collective13CollectiveMmaINS1_35MainloopSm100TmaUmmaWarpSpecializedILi8ELi2ELi4ENS5_IJNS4_1CILi1EEENSA_ILi8EEESB_EEEEENS5_IJNSA_ILi64EEENSA_ILi128EEESG_EEENS_12float_e5m2_tENS5_IJlSB_lEEESI_SJ_NS4_8TiledMMAINS4_8MMA_AtomIJNS4_10MMA_TraitsINS4_19SM100_MMA_F8F6F4_SSEJSI_SI_fSF_SG_NS4_17integral_constantINS4_4UMMA5MajorELSQ_0EEESR_NSO_INSP_7ScaleInELSS_0EEEST_EEEEEENS4_6LayoutINS5_IJSB_SB_SB_EEENS5_IJNSA_ILi0EEESY_SY_EEEEENS5_IJNS4_10UnderscoreES11_S11_EEEEENS4_23SM90_TMA_LOAD_MULTICASTENS4_14ComposedLayoutINS4_7SwizzleILi3ELi4ELi3EEENS4_18smem_ptr_flag_bitsILi8EEENSW_INS5_IJSC_SG_EEENS5_IJSG_SB_EEEEEEEvNS4_8identityENS4_13SM90_TMA_LOADES1D_vS1E_EENS_8epilogue10collective18CollectiveEpilogueINS1H_23Sm100TmaWarpSpecializedILi2ELi2ELi32ELb0ELb0EEEJSH_NS5_IJNSW_ISF_SB_EES1M_EEESI_SJ_SI_SJ_NS1H_6fusion15FusionCallbacksIS1L_NS1O_17LinearCombinationISI_fSI_fLNS_15FloatRoundStyleE2EEESH_S1N_JEEENS4_5SM1004TMEM4LOAD26SM100_TMEM_LOAD_16dp32b32xES1F_NS15_INS16_ILi2ELi4ELi3EEES19_NSW_INS5_IJSC_SF_EEENS5_IJSF_SB_EEEEEEENS4_39AutoVectorizingCopyWithAssumedAlignmentILi128EEENS4_14SM90_TMA_STOREES22_S24_S24_EEEvvEEEEvNT_6ParamsE) ;  /* 0xffffff7802007950 */ /* 0x000fea0003c3ffff */
.L_x_161:
[----:B------:R-:W-:-:S00]  /*8800*/  BRA `(.L_x_161) ;  /* 0xfffffffc00fc7947 */ /* 0x000fc0000383ffff */
[----:B------:R-:W-:-:S00]  /*8810*/  NOP ;  /* 0x0000000000007918 */ /* 0x000fc00000000000 */
        /* <DEDUP_REMOVED lines=14> */
.L_x_162:


//--------------------- .nv.global.init           --------------------------
	.section	.nv.global.init,"aw",@progbits
.nv.global.init:
	.type		$str$27,@object
	.size		$str$27,($str$28 - $str$27)
$str$27:
        /*0000*/ 	.byte	0x28, 0x61, 0x64, 0x64, 0x72, 0x65, 0x73, 0x73, 0x20, 0x26, 0x20, 0x6d, 0x61, 0x73, 0x6b, 0x29
        /*0010*/ 	.byte	0x20, 0x3d, 0x3d, 0x20, 0x30, 0x00
	.type		$str$28,@object
	.size		$str$28,($str$26 - $str$28)
$str$28:
        /*0016*/ 	.byte	0x2f, 0x74, 0x6d, 0x70, 0x2f, 0x63, 0x75, 0x74, 0x6c, 0x61, 0x73, 0x73, 0x5f, 0x73, 0x77, 0x65
        /*0026*/ 	.byte	0x65, 0x70, 0x5f, 0x73, 0x72, 0x63, 0x2f, 0x69, 0x6e, 0x63, 0x6c, 0x75, 0x64, 0x65, 0x2f, 0x63
        /*0036*/ 	.byte	0x75, 0x74, 0x65, 0x2f, 0x70, 0x6f, 0x69, 0x6e, 0x74, 0x65, 0x72, 0x5f, 0x66, 0x6c, 0x61, 0x67
        /*0046*/ 	.byte	0x67, 0x65, 0x64, 0x2e, 0x68, 0x70, 0x70, 0x00
	.type		$str$26,@object
	.size		$str$26,($str$25 - $str$26)
$str$26:
        /*004e*/ 	.byte	0x2f, 0x74, 0x6d, 0x70, 0x2f, 0x63, 0x75, 0x74, 0x6c, 0x61, 0x73, 0x73, 0x5f, 0x73, 0x77, 0x65
        /*005e*/ 	.byte	0x65, 0x70, 0x5f, 0x73, 0x72, 0x63, 0x2f, 0x69, 0x6e, 0x63, 0x6c, 0x75, 0x64, 0x65, 0x2f, 0x63
        /*006e*/ 	.byte	0x75, 0x74, 0x65, 0x2f, 0x61, 0x74, 0x6f, 0x6d, 0x2f, 0x63, 0x6f, 0x70, 0x79, 0x5f, 0x74, 0x72
        /*007e*/ 	.byte	0x61, 0x69, 0x74, 0x73, 0x5f, 0x73, 0x6d, 0x31, 0x30, 0x30, 0x2e, 0x68, 0x70, 0x70, 0x00
	.type		$str$25,@object
	.size		$str$25,(__unnamed_1 - $str$25)
$str$25:
        /*008d*/ 	.byte	0x28, 0x28, 0x75, 0x69, 0x6e, 0x74, 0x33, 0x32, 0x5f, 0x74, 0x28, 0x74, 0x68, 0x72, 0x65, 0x61
        /*009d*/ 	.byte	0x64, 0x49, 0x64, 0x78, 0x2e, 0x78, 0x29, 0x20, 0x2f, 0x20, 0x33, 0x32, 0x29, 0x20, 0x25, 0x20
        /*00ad*/ 	.byte	0x34, 0x29, 0x20, 0x3d, 0x3d, 0x20, 0x28, 0x28, 0x28, 0x74, 0x6d, 0x65, 0x6d, 0x5f, 0x61, 0x64
        /*00bd*/ 	.byte	0x64, 0x72, 0x20, 0x3e, 0x3e, 0x20, 0x31, 0x36, 0x29, 0x20, 0x2f, 0x20, 0x33, 0x32, 0x29, 0x20
        /*00cd*/ 	.byte	0x25, 0x20, 0x34, 0x29, 0x00
	.type		__unnamed_1,@object
	.size		__unnamed_1,(__unnamed_2 - __unnamed_1)
__unnamed_1:
        /*00d2*/ 	.byte	0x61, 0x75, 0x74, 0x6f, 0x20, 0x63, 0x75, 0x74, 0x65, 0x3a, 0x3a, 0x61, 0x73, 0x5f, 0x70, 0x6f
        /* <DEDUP_REMOVED lines=24> */
        /*0262*/ 	.byte	0x3c, 0x34, 0x30, 0x39, 0x36, 0x3e, 0x3e, 0x3e, 0x3e, 0x5d, 0x00
	.type		__unnamed_2,@object
	.size		__unnamed_2,(.L_2 - __unnamed_2)
__unnamed_2:
        /* <DEDUP_REMOVED lines=40> */
        /*04ed*/ 	.byte	0x74, 0x65, 0x3a, 0x3a, 0x43, 0x3c, 0x30, 0x3e, 0x3e, 0x3e, 0x3e, 0x5d, 0x00
.L_2:


//--------------------- .nv.shared._ZN7cutlass13device_kernelINS_4gemm6kernel13GemmUniversalIN4cute5tupleIJiiiiEEENS1_10collective13CollectiveMmaINS1_35MainloopSm100TmaUmmaWarpSpecializedILi8ELi2ELi4ENS5_IJNS4_1CILi1EEENSA_ILi8EEESB_EEEEENS5_IJNSA_ILi64EEENSA_ILi128EEESG_EEENS_12float_e5m2_tENS5_IJlSB_lEEESI_SJ_NS4_8TiledMMAINS4_8MMA_AtomIJNS4_10MMA_TraitsINS4_19SM100_MMA_F8F6F4_SSEJSI_SI_fSF_SG_NS4_17integral_constantINS4_4UMMA5MajorELSQ_0EEESR_NSO_INSP_7ScaleInELSS_0EEEST_EEEEEENS4_6LayoutINS5_IJSB_SB_SB_EEENS5_IJNSA_ILi0EEESY_SY_EEEEENS5_IJNS4_10UnderscoreES11_S11_EEEEENS4_23SM90_TMA_LOAD_MULTICASTENS4_14ComposedLayoutINS4_7SwizzleILi3ELi4ELi3EEENS4_18smem_ptr_flag_bitsILi8EEENSW_INS5_IJSC_SG_EEENS5_IJSG_SB_EEEEEEEvNS4_8identityENS4_13SM90_TMA_LOADES1D_vS1E_EENS_8epilogue10collective18CollectiveEpilogueINS1H_23Sm100TmaWarpSpecializedILi2ELi2ELi32ELb0ELb0EEEJSH_NS5_IJNSW_ISF_SB_EES1M_EEESI_SJ_SI_SJ_NS1H_6fusion15FusionCallbacksIS1L_NS1O_17LinearCombinationISI_fSI_fLNS_15FloatRoundStyleE2EEESH_S1N_JEEENS4_5SM1004TMEM4LOAD26SM100_TMEM_LOAD_16dp32b32xES1F_NS15_INS16_ILi2ELi4ELi3EEES19_NSW_INS5_IJSC_SF_EEENS5_IJSF_SB_EEEEEEENS4_39AutoVectorizingCopyWithAssumedAlignmentILi128EEENS4_14SM90_TMA_STOREES22_S24_S24_EEEvvEEEEvNT_6ParamsE --------------------------
	.section	.nv.shared._ZN7cutlass13device_kernelINS_4gemm6kernel13GemmUniversalIN4cute5tupleIJiiiiEEENS1_10collective13CollectiveMmaINS1_35MainloopSm100TmaUmmaWarpSpecializedILi8ELi2ELi4ENS5_IJNS4_1CILi1EEENSA_ILi8EEESB_EEEEENS5_IJNSA_ILi64EEENSA_ILi128EEESG_EEENS_12float_e5m2_tENS5_IJlSB_lEEESI_SJ_NS4_8TiledMMAINS4_8MMA_AtomIJNS4_10MMA_TraitsINS4_19SM100_MMA_F8F6F4_SSEJSI_SI_fSF_SG_NS4_17integral_constantINS4_4UMMA5MajorELSQ_0EEESR_NSO_INSP_7ScaleInELSS_0EEEST_EEEEEENS4_6LayoutINS5_IJSB_SB_SB_EEENS5_IJNSA_ILi0EEESY_SY_EEEEENS5_IJNS4_10UnderscoreES11_S11_EEEEENS4_23SM90_TMA_LOAD_MULTICASTENS4_14ComposedLayoutINS4_7SwizzleILi3ELi4ELi3EEENS4_18smem_ptr_flag_bitsILi8EEENSW_INS5_IJSC_SG_EEENS5_IJSG_SB_EEEEEEEvNS4_8identityENS4_13SM90_TMA_LOADES1D_vS1E_EENS_8epilogue10collective18CollectiveEpilogueINS1H_23Sm100TmaWarpSpecializedILi2ELi2ELi32ELb0ELb0EEEJSH_NS5_IJNSW_ISF_SB_EES1M_EEESI_SJ_SI_SJ_NS1H_6fusion15FusionCallbacksIS1L_NS1O_17LinearCombinationISI_fSI_fLNS_15FloatRoundStyleE2EEESH_S1N_JEEENS4_5SM1004TMEM4LOAD26SM100_TMEM_LOAD_16dp32b32xES1F_NS15_INS16_ILi2ELi4ELi3EEES19_NSW_INS5_IJSC_SF_EEENS5_IJSF_SB_EEEEEEENS4_39AutoVectorizingCopyWithAssumedAlignmentILi128EEENS4_14SM90_TMA_STOREES22_S24_S24_EEEvvEEEEvNT_6ParamsE,"aw",@nobits
	.sectionflags	@""
	.align	16
	.zero		1024


//--------------------- .nv.shared.reserved.0     --------------------------
	.section	.nv.shared.reserved.0,"aw",@nobits
	.weak		__nv_reservedSMEM_offset_0_alias
	.size		__nv_reservedSMEM_offset_0_alias, 0, 64
	.other		__nv_reservedSMEM_offset_0_alias,@"STO_CUDA_RESERVED_SHARED STV_DEFAULT"
__nv_reservedSMEM_offset_0_alias:
	.zero		0
.nv.shared.reserved.0:
	.zero		64
	.weak		__nv_reservedSMEM_tcgen05_partition
	.type		__nv_reservedSMEM_tcgen05_partition,@object
	.size		__nv_reservedSMEM_tcgen05_partition,(.L_0 - __nv_reservedSMEM_tcgen05_partition)
__nv_reservedSMEM_tcgen05_partition:
	.zero		32
.L_0:


//--------------------- .nv.global                --------------------------
	.section	.nv.global,"aw",@nobits
.nv.global:
	.type		_ZN40_INTERNAL_5c7cc418_4_k_cu_04faeb41_322694cute1_E,@object
	.size		_ZN40_INTERNAL_5c7cc418_4_k_cu_04faeb41_322694cute1_E,(_ZN40_INTERNAL_5c7cc418_4_k_cu_04faeb41_322694cuda3std3__45__cpo6cbeginE - _ZN40_INTERNAL_5c7cc418_4_k_cu_04faeb41_322694cute1_E)
_ZN40_INTERNAL_5c7cc418_4_k_cu_04faeb41_322694cute1_E:
	.zero		1
	.type		_ZN40_INTERNAL_5c7cc418_4_k_cu_04faeb41_322694cuda3std3__45__cpo6cbeginE,@object
	.size		_ZN40_INTERNAL_5c7cc418_4_k_cu_04faeb41_322694cuda3std3__45__cpo6cbeginE,(_ZN40_INTERNAL_5c7cc418_4_k_cu_04faeb41_322694cuda3std3__48in_placeE - _ZN40_INTERNAL_5c7cc418_4_k_cu_04faeb41_322694cuda3std3__45__cpo6cbeginE)
_ZN40_INTERNAL_5c7cc418_4_k_cu_04faeb41_322694cuda3std3__45__cpo6cbeginE:
	.zero		1
	.type		_ZN40_INTERNAL_5c7cc418_4_k_cu_04faeb41_322694cuda3std3__48in_placeE,@object
	.size		_ZN40_INTERNAL_5c7cc418_4_k_cu_04faeb41_322694cuda3std3__48in_placeE,(_ZN40_INTERNAL_5c7cc418_4_k_cu_04faeb41_322694cuda3std6ranges3__45__cpo9iter_moveE - _ZN40_INTERNAL_5c7cc418_4_k_cu_04faeb41_322694cuda3std3__48in_placeE)
_ZN40_INTERNAL_5c7cc418_4_k_cu_04faeb41_322694cuda3std3__48in_placeE:
	.zero		1
	.type		_ZN40_INTERNAL_5c7cc418_4_k_cu_04faeb41_322694cuda3std6ranges3__45__cpo9iter_moveE,@object
	.size		_ZN40_INTERNAL_5c7cc418_4_k_cu_04faeb41_322694cuda3std6ranges3__45__cpo9iter_moveE,(_ZN40_INTERNAL_5c7cc418_4_k_cu_04faeb41_322694cuda3std3__45__cpo5beginE - _ZN40_INTERNAL_5c7cc418_4_k_cu_04faeb41_322694cuda3std6ranges3__45__cpo9iter_moveE)
_ZN40_INTERNAL_5c7cc418_4_k_cu_04faeb41_322694cuda3std6ranges3__45__cpo9iter_moveE:
	.zero		1
	.type		_ZN40_INTERNAL_5c7cc418_4_k_cu_04faeb41_322694cuda3std3__45__cpo5beginE,@object
	.size		_ZN40_INTERNAL_5c7cc418_4_k_cu_04faeb41_322694cuda3std3__45__cpo5beginE,(_ZN40_INTERNAL_5c7cc418_4_k_cu_04faeb41_322694cuda3std3__442_GLOBAL__N__5c7cc418_4_k_cu_04faeb41_322696ignoreE - _ZN40_INTERNAL_5c7cc418_4_k_cu_04faeb41_322694cuda3std3__45__cpo5beginE)
_ZN40_INTERNAL_5c7cc418_4_k_cu_04faeb41_322694cuda3std3__45__cpo5beginE:
	.zero		1
	.type		_ZN40_INTERNAL_5c7cc418_4_k_cu_04faeb41_322694cuda3std3__442_GLOBAL__N__5c7cc418_4_k_cu_04faeb41_322696ignoreE,@object
	.size		_ZN40_INTERNAL_5c7cc418_4_k_cu_04faeb41_322694cuda3std3__442_GLOBAL__N__5c7cc418_4_k_cu_04faeb41_322696ignoreE,(_ZN40_INTERNAL_5c7cc418_4_k_cu_04faeb41_322694cute7productE - _ZN40_INTERNAL_5c7cc418_4_k_cu_04faeb41_322694cuda3std3__442_GLOBAL__N__5c7cc418_4_k_cu_04faeb41_322696ignoreE)
_ZN40_INTERNAL_5c7cc418_4_k_cu_04faeb41_322694cuda3std3__442_GLOBAL__N__5c7cc418_4_k_cu_04faeb41_322696ignoreE:
	.zero		1
	.type		_ZN40_INTERNAL_5c7cc418_4_k_cu_04faeb41_322694cute7productE,@object
	.size		_ZN40_INTERNAL_5c7cc418_4_k_cu_04faeb41_322694cute7productE,(_ZN40_INTERNAL_5c7cc418_4_k_cu_04faeb41_322694cuda3std3__45__cpo3endE - _ZN40_INTERNAL_5c7cc418_4_k_cu_04faeb41_322694cute7productE)
_ZN40_INTERNAL_5c7cc418_4_k_cu_04faeb41_322694cute7productE:
	.zero		1
	.type		_ZN40_INTERNAL_5c7cc418_4_k_cu_04faeb41_322694cuda3std3__45__cpo3endE,@object
	.size		_ZN40_INTERNAL_5c7cc418_4_k_cu_04faeb41_322694cuda3std3__45__cpo3endE,(_ZN40_INTERNAL_5c7cc418_4_k_cu_04faeb41_322694cuda3std3__419piecewise_constructE - _ZN40_INTERNAL_5c7cc418_4_k_cu_04faeb41_322694cuda3std3__45__cpo3endE)
_ZN40_INTERNAL_5c7cc418_4_k_cu_04faeb41_322694cuda3std3__45__cpo3endE:
	.zero		1
	.type		_ZN40_INTERNAL_5c7cc418_4_k_cu_04faeb41_322694cuda3std3__419piecewise_constructE,@object
	.size		_ZN40_INTERNAL_5c7cc418_4_k_cu_04faeb41_322694cuda3std3__419piecewise_constructE,(_ZN40_INTERNAL_5c7cc418_4_k_cu_04faeb41_322694cuda3std3__45__cpo4cendE - _ZN40_INTERNAL_5c7cc418_4_k_cu_04faeb41_322694cuda3std3__419piecewise_constructE)
_ZN40_INTERNAL_5c7cc418_4_k_cu_04faeb41_322694cuda3std3__419piecewise_constructE:
	.zero		1
	.type		_ZN40_INTERNAL_5c7cc418_4_k_cu_04faeb41_322694cuda3std3__45__cpo4cendE,@object
	.size		_ZN40_INTERNAL_5c7cc418_4_k_cu_04faeb41_322694cuda3std3__45__cpo4cendE,(_ZN40_INTERNAL_5c7cc418_4_k_cu_04faeb41_322694cuda3std6ranges3__45__cpo4swapE - _ZN40_INTERNAL_5c7cc418_4_k_cu_04faeb41_322694cuda3std3__45__cpo4cendE)
_ZN40_INTERNAL_5c7cc418_4_k_cu_04faeb41_322694cuda3std3__45__cpo4cendE:
	.zero		1
	.type		_ZN40_INTERNAL_5c7cc418_4_k_cu_04faeb41_322694cuda3std6ranges3__45__cpo4swapE,@object
	.size		_ZN40_INTERNAL_5c7cc418_4_k_cu_04faeb41_322694cuda3std6ranges3__45__cpo4swapE,(.L_10 - _ZN40_INTERNAL_5c7cc418_4_k_cu_04faeb41_322694cuda3std6ranges3__45__cpo4swapE)
_ZN40_INTERNAL_5c7cc418_4_k_cu_04faeb41_322694cuda3std6ranges3__45__cpo4swapE:
	.zero		1
.L_10:


//--------------------- .nv.constant0._ZN7cutlass13device_kernelINS_4gemm6kernel13GemmUniversalIN4cute5tupleIJiiiiEEENS1_10collective13CollectiveMmaINS1_35MainloopSm100TmaUmmaWarpSpecializedILi8ELi2ELi4ENS5_IJNS4_1CILi1EEENSA_ILi8EEESB_EEEEENS5_IJNSA_ILi64EEENSA_ILi128EEESG_EEENS_12float_e5m2_tENS5_IJlSB_lEEESI_SJ_NS4_8TiledMMAINS4_8MMA_AtomIJNS4_10MMA_TraitsINS4_19SM100_MMA_F8F6F4_SSEJSI_SI_fSF_SG_NS4_17integral_constantINS4_4UMMA5MajorELSQ_0EEESR_NSO_INSP_7ScaleInELSS_0EEEST_EEEEEENS4_6LayoutINS5_IJSB_SB_SB_EEENS5_IJNSA_ILi0EEESY_SY_EEEEENS5_IJNS4_10UnderscoreES11_S11_EEEEENS4_23SM90_TMA_LOAD_MULTICASTENS4_14ComposedLayoutINS4_7SwizzleILi3ELi4ELi3EEENS4_18smem_ptr_flag_bitsILi8EEENSW_INS5_IJSC_SG_EEENS5_IJSG_SB_EEEEEEEvNS4_8identityENS4_13SM90_TMA_LOADES1D_vS1E_EENS_8epilogue10collective18CollectiveEpilogueINS1H_23Sm100TmaWarpSpecializedILi2ELi2ELi32ELb0ELb0EEEJSH_NS5_IJNSW_ISF_SB_EES1M_EEESI_SJ_SI_SJ_NS1H_6fusion15FusionCallbacksIS1L_NS1O_17LinearCombinationISI_fSI_fLNS_15FloatRoundStyleE2EEESH_S1N_JEEENS4_5SM1004TMEM4LOAD26SM100_TMEM_LOAD_16dp32b32xES1F_NS15_INS16_ILi2ELi4ELi3EEES19_NSW_INS5_IJSC_SF_EEENS5_IJSF_SB_EEEEEEENS4_39AutoVectorizingCopyWithAssumedAlignmentILi128EEENS4_14SM90_TMA_STOREES22_S24_S24_EEEvvEEEEvNT_6ParamsE --------------------------
	.section	.nv.constant0._ZN7cutlass13device_kernelINS_4gemm6kernel13GemmUniversalIN4cute5tupleIJiiiiEEENS1_10collective13CollectiveMmaINS1_35MainloopSm100TmaUmmaWarpSpecializedILi8ELi2ELi4ENS5_IJNS4_1CILi1EEENSA_ILi8EEESB_EEEEENS5_IJNSA_ILi64EEENSA_ILi128EEESG_EEENS_12float_e5m2_tENS5_IJlSB_lEEESI_SJ_NS4_8TiledMMAINS4_8MMA_AtomIJNS4_10MMA_TraitsINS4_19SM100_MMA_F8F6F4_SSEJSI_SI_fSF_SG_NS4_17integral_constantINS4_4UMMA5MajorELSQ_0EEESR_NSO_INSP_7ScaleInELSS_0EEEST_EEEEEENS4_6LayoutINS5_IJSB_SB_SB_EEENS5_IJNSA_ILi0EEESY_SY_EEEEENS5_IJNS4_10UnderscoreES11_S11_EEEEENS4_23SM90_TMA_LOAD_MULTICASTENS4_14ComposedLayoutINS4_7SwizzleILi3ELi4ELi3EEENS4_18smem_ptr_flag_bitsILi8EEENSW_INS5_IJSC_SG_EEENS5_IJSG_SB_EEEEEEEvNS4_8identityENS4_13SM90_TMA_LOADES1D_vS1E_EENS_8epilogue10collective18CollectiveEpilogueINS1H_23Sm100TmaWarpSpecializedILi2ELi2ELi32ELb0ELb0EEEJSH_NS5_IJNSW_ISF_SB_EES1M_EEESI_SJ_SI_SJ_NS1H_6fusion15FusionCallbacksIS1L_NS1O_17LinearCombinationISI_fSI_fLNS_15FloatRoundStyleE2EEESH_S1N_JEEENS4_5SM1004TMEM4LOAD26SM100_TMEM_LOAD_16dp32b32xES1F_NS15_INS16_ILi2ELi4ELi3EEES19_NSW_INS5_IJSC_SF_EEENS5_IJSF_SB_EEEEEEENS4_39AutoVectorizingCopyWithAssumedAlignmentILi128EEENS4_14SM90_TMA_STOREES22_S24_S24_EEEvvEEEEvNT_6ParamsE,"a",@progbits
	.sectionflags	@""
	.align	4
.nv.constant0._ZN7cutlass13device_kernelINS_4gemm6kernel13GemmUniversalIN4cute5tupleIJiiiiEEENS1_10collective13CollectiveMmaINS1_35MainloopSm100TmaUmmaWarpSpecializedILi8ELi2ELi4ENS5_IJNS4_1CILi1EEENSA_ILi8EEESB_EEEEENS5_IJNSA_ILi64EEENSA_ILi128EEESG_EEENS_12float_e5m2_tENS5_IJlSB_lEEESI_SJ_NS4_8TiledMMAINS4_8MMA_AtomIJNS4_10MMA_TraitsINS4_19SM100_MMA_F8F6F4_SSEJSI_SI_fSF_SG_NS4_17integral_constantINS4_4UMMA5MajorELSQ_0EEESR_NSO_INSP_7ScaleInELSS_0EEEST_EEEEEENS4_6LayoutINS5_IJSB_SB_SB_EEENS5_IJNSA_ILi0EEESY_SY_EEEEENS5_IJNS4_10UnderscoreES11_S11_EEEEENS4_23SM90_TMA_LOAD_MULTICASTENS4_14ComposedLayoutINS4_7SwizzleILi3ELi4ELi3EEENS4_18smem_ptr_flag_bitsILi8EEENSW_INS5_IJSC_SG_EEENS5_IJSG_SB_EEEEEEEvNS4_8identityENS4_13SM90_TMA_LOADES1D_vS1E_EENS_8epilogue10collective18CollectiveEpilogueINS1H_23Sm100TmaWarpSpecializedILi2ELi2ELi32ELb0ELb0EEEJSH_NS5_IJNSW_ISF_SB_EES1M_EEESI_SJ_SI_SJ_NS1H_6fusion15FusionCallbacksIS1L_NS1O_17LinearCombinationISI_fSI_fLNS_15FloatRoundStyleE2EEESH_S1N_JEEENS4_5SM1004TMEM4LOAD26SM100_TMEM_LOAD_16dp32b32xES1F_NS15_INS16_ILi2ELi4ELi3EEES19_NSW_INS5_IJSC_SF_EEENS5_IJSF_SB_EEEEEEENS4_39AutoVectorizingCopyWithAssumedAlignmentILi128EEENS4_14SM90_TMA_STOREES22_S24_S24_EEEvvEEEEvNT_6ParamsE:
	.zero		2944


//--------------------- SYMBOLS --------------------------

	.type		.nv.reservedSmem.offset0,@object
	.size		.nv.reservedSmem.offset0,0x4
	.type		.nv.reservedSmem.cap,@object
	.size		.nv.reservedSmem.cap,0x4
	.type		__assertfail,@function
